	.target	sm_90a

	.elftype	@"ET_EXEC"


//--------------------- .note.nv.tkinfo           --------------------------
	.section	.note.nv.tkinfo,"",@"SHT_NOTE"
	.sectionflags	@"SHF_NOTE_NV_TKINFO"
	.tkinfo
        /*0018*/ 	.word	0x00000002
        /*0030*/ 	.string	""
        /*0030*/ 	.string	"ptxas"
        /*0030*/ 	.string	"Cuda compilation tools, release 13.0, V13.0.88"
        /*0030*/ 	.string	"Build cuda_13.0.r13.0/compiler.36424714_0"
        /*0030*/ 	.string	"-arch sm_90a -m 64 "



//--------------------- .note.nv.cuinfo           --------------------------
	.section	.note.nv.cuinfo,"",@"SHT_NOTE"
	.sectionflags	@"SHF_NOTE_NV_CUINFO"
        /*0018*/ 	.short	0x0002
        /*001a*/ 	.short	0x005a
        /*001c*/ 	.short	0x0082
	.zero		2


//--------------------- .nv.info                  --------------------------
	.section	.nv.info,"",@"SHT_CUDA_INFO"
	.align	4


	//----- nvinfo : EIATTR_REGCOUNT
	.align		4
        /*0000*/ 	.byte	0x04, 0x2f
        /*0002*/ 	.short	(.L_16 - .L_15)
	.align		4
.L_15:
        /*0004*/ 	.word	index@(_ZN7cutlass13device_kernelINS_4fmha6kernel28FmhaKernelTmaWarpSpecializedINS1_10collective30FmhaMainloopTmaWarpSpecializedINS_10bfloat16_tEffN4cute5tupleIJNS7_1CILi128EEESA_SA_EEENS8_IJiNS9_ILi1EEENS8_IJiiEEEEEESE_SE_NS4_13DefaultFusionEJEEENS4_15FmhaFwdEpilogueIS6_fNS8_IJNS9_ILi64EEESA_SA_EEEEENS2_23IndividualTileSchedulerEJEEEEEvNT_6ParamsE)
        /*0008*/ 	.word	0x000000a8


	//----- nvinfo : EIATTR_FRAME_SIZE
	.align		4
.L_16:
        /*000c*/ 	.byte	0x04, 0x11
        /*000e*/ 	.short	(.L_18 - .L_17)
	.align		4
.L_17:
        /*0010*/ 	.word	index@($__internal_0_$__cuda_sm20_rcp_rn_f32_slowpath)
        /*0014*/ 	.word	0x00000000


	//----- nvinfo : EIATTR_FRAME_SIZE
	.align		4
.L_18:
        /*0018*/ 	.byte	0x04, 0x11
        /*001a*/ 	.short	(.L_20 - .L_19)
	.align		4
.L_19:
        /*001c*/ 	.word	index@(_ZN7cutlass13device_kernelINS_4fmha6kernel28FmhaKernelTmaWarpSpecializedINS1_10collective30FmhaMainloopTmaWarpSpecializedINS_10bfloat16_tEffN4cute5tupleIJNS7_1CILi128EEESA_SA_EEENS8_IJiNS9_ILi1EEENS8_IJiiEEEEEESE_SE_NS4_13DefaultFusionEJEEENS4_15FmhaFwdEpilogueIS6_fNS8_IJNS9_ILi64EEESA_SA_EEEEENS2_23IndividualTileSchedulerEJEEEEEvNT_6ParamsE)
        /*0020*/ 	.word	0x00000000


	//----- nvinfo : EIATTR_MIN_STACK_SIZE
	.align		4
.L_20:
        /*0024*/ 	.byte	0x04, 0x12
        /*0026*/ 	.short	(.L_22 - .L_21)
	.align		4
.L_21:
        /*0028*/ 	.word	index@(_ZN7cutlass13device_kernelINS_4fmha6kernel28FmhaKernelTmaWarpSpecializedINS1_10collective30FmhaMainloopTmaWarpSpecializedINS_10bfloat16_tEffN4cute5tupleIJNS7_1CILi128EEESA_SA_EEENS8_IJiNS9_ILi1EEENS8_IJiiEEEEEESE_SE_NS4_13DefaultFusionEJEEENS4_15FmhaFwdEpilogueIS6_fNS8_IJNS9_ILi64EEESA_SA_EEEEENS2_23IndividualTileSchedulerEJEEEEEvNT_6ParamsE)
        /*002c*/ 	.word	0x00000000
.L_22:


//--------------------- .nv.compat                --------------------------
	.section	.nv.compat,"",@"SHT_CUDA_COMPAT_INFO"
	.align	4
        /*0000*/ 	.byte	0x02, 0x09, 0x01, 0x00, 0x02, 0x02, 0x04, 0x00, 0x02, 0x05, 0x05, 0x00, 0x03, 0x07, 0x01, 0x01
        /*0010*/ 	.byte	0x02, 0x03, 0x01, 0x00, 0x02, 0x06, 0x01, 0x00, 0x04, 0x0b, 0x08, 0x00, 0x00, 0x00, 0x00, 0x00
        /*0020*/ 	.byte	0x00, 0x00, 0x00, 0x00


//--------------------- .nv.info._ZN7cutlass13device_kernelINS_4fmha6kernel28FmhaKernelTmaWarpSpecializedINS1_10collective30FmhaMainloopTmaWarpSpecializedINS_10bfloat16_tEffN4cute5tupleIJNS7_1CILi128EEESA_SA_EEENS8_IJiNS9_ILi1EEENS8_IJiiEEEEEESE_SE_NS4_13DefaultFusionEJEEENS4_15FmhaFwdEpilogueIS6_fNS8_IJNS9_ILi64EEESA_SA_EEEEENS2_23IndividualTileSchedulerEJEEEEEvNT_6ParamsE --------------------------
	.section	.nv.info._ZN7cutlass13device_kernelINS_4fmha6kernel28FmhaKernelTmaWarpSpecializedINS1_10collective30FmhaMainloopTmaWarpSpecializedINS_10bfloat16_tEffN4cute5tupleIJNS7_1CILi128EEESA_SA_EEENS8_IJiNS9_ILi1EEENS8_IJiiEEEEEESE_SE_NS4_13DefaultFusionEJEEENS4_15FmhaFwdEpilogueIS6_fNS8_IJNS9_ILi64EEESA_SA_EEEEENS2_23IndividualTileSchedulerEJEEEEEvNT_6ParamsE,"",@"SHT_CUDA_INFO"
	.sectionflags	@""
	.align	4


	//----- nvinfo : EIATTR_CUDA_API_VERSION
	.align		4
        /*0000*/ 	.byte	0x04, 0x37
        /*0002*/ 	.short	(.L_24 - .L_23)
.L_23:
        /*0004*/ 	.word	0x00000082


	//----- nvinfo : EIATTR_KPARAM_INFO
	.align		4
.L_24:
        /*0008*/ 	.byte	0x04, 0x17
        /*000a*/ 	.short	(.L_26 - .L_25)
.L_25:
        /*000c*/ 	.word	0x00000000
        /*0010*/ 	.short	0x0000
        /*0012*/ 	.short	0x0070
        /*0014*/ 	.byte	0x00, 0xf0, 0x01, 0x20


	//----- nvinfo : EIATTR_SPARSE_MMA_MASK
	.align		4
.L_26:
        /*0018*/ 	.byte	0x03, 0x50
        /*001a*/ 	.short	0x0000


	//----- nvinfo : EIATTR_MAXREG_COUNT
	.align		4
        /*001c*/ 	.byte	0x03, 0x1b
        /*001e*/ 	.short	0x00a8


	//----- nvinfo : EIATTR_NUM_BARRIERS
	.align		4
        /*0020*/ 	.byte	0x02, 0x4c
        /*0022*/ 	.byte	0x02
	.zero		1


	//----- nvinfo : EIATTR_EXTERNS
	.align		4
        /*0024*/ 	.byte	0x04, 0x0f
        /*0026*/ 	.short	(.L_28 - .L_27)


	//   ....[0]....
	.align		4
.L_27:
        /*0028*/ 	.word	index@(__assertfail)


	//----- nvinfo : EIATTR_MERCURY_ISA_VERSION
	.align		4
.L_28:
        /*002c*/ 	.byte	0x03, 0x5f
        /*002e*/ 	.short	0x0101


	//----- nvinfo : EIATTR_INT_WARP_WIDE_INSTR_OFFSETS
	.align		4
        /*0030*/ 	.byte	0x04, 0x31
        /*0032*/ 	.short	(.L_30 - .L_29)


	//   ....[0]....
.L_29:
        /*0034*/ 	.word	0x000006f0


	//   ....[1]....
        /*0038*/ 	.word	0x00000700


	//   ....[2]....
        /*003c*/ 	.word	0x00000710


	//   ....[3]....
        /*0040*/ 	.word	0x00000720


	//   ....[4]....
        /*0044*/ 	.word	0x00000790


	//----- nvinfo : EIATTR_COOP_GROUP_MASK_REGIDS
	.align		4
.L_30:
        /*0048*/ 	.byte	0x04, 0x29
        /*004a*/ 	.short	(.L_32 - .L_31)


	//   ....[0]....
.L_31:
        /*004c*/ 	.word	0xffffffff


	//   ....[1]....
        /*0050*/ 	.word	0xffffffff


	//   ....[2]....
        /*0054*/ 	.word	0xffffffff


	//   ....[3]....
        /*0058*/ 	.word	0xffffffff


	//   ....[4]....
        /*005c*/ 	.word	0xffffffff


	//   ....[5]....
        /*0060*/ 	.word	0xffffffff


	//   ....[6]....
        /*0064*/ 	.word	0xffffffff


	//   ....[7]....
        /*0068*/ 	.word	0xffffffff


	//   ....[8]....
        /*006c*/ 	.word	0xffffffff


	//   ....[9]....
        /*0070*/ 	.word	0xffffffff


	//   ....[10]....
        /*0074*/ 	.word	0xffffffff


	//   ....[11]....
        /*0078*/ 	.word	0xffffffff


	//   ....[12]....
        /*007c*/ 	.word	0xffffffff


	//   ....[13]....
        /*0080*/ 	.word	0xffffffff


	//   ....[14]....
        /*0084*/ 	.word	0xffffffff


	//   ....[15]....
        /*0088*/ 	.word	0xffffffff


	//   ....[16]....
        /*008c*/ 	.word	0xffffffff


	//   ....[17]....
        /*0090*/ 	.word	0xffffffff


	//----- nvinfo : EIATTR_COOP_GROUP_INSTR_OFFSETS
	.align		4
.L_32:
        /*0094*/ 	.byte	0x04, 0x28
        /*0096*/ 	.short	(.L_34 - .L_33)


	//   ....[0]....
.L_33:
        /*0098*/ 	.word	0x00000050


	//   ....[1]....
        /*009c*/ 	.word	0x00000080


	//   ....[2]....
        /*00a0*/ 	.word	0x000001b0


	//   ....[3]....
        /*00a4*/ 	.word	0x00000370


	//   ....[4]....
        /*00a8*/ 	.word	0x00000530


	//   ....[5]....
        /*00ac*/ 	.word	0x00000690


	//   ....[6]....
        /*00b0*/ 	.word	0x000015c0


	//   ....[7]....
        /*00b4*/ 	.word	0x00001650


	//   ....[8]....
        /*00b8*/ 	.word	0x000016a0


	//   ....[9]....
        /*00bc*/ 	.word	0x00001750


	//   ....[10]....
        /*00c0*/ 	.word	0x00003f30


	//   ....[11]....
        /*00c4*/ 	.word	0x00003f60


	//   ....[12]....
        /*00c8*/ 	.word	0x000046e0


	//   ....[13]....
        /*00cc*/ 	.word	0x00004800


	//   ....[14]....
        /*00d0*/ 	.word	0x00006580


	//   ....[15]....
        /*00d4*/ 	.word	0x000065b0


	//   ....[16]....
        /*00d8*/ 	.word	0x00006600


	//   ....[17]....
        /*00dc*/ 	.word	0x00006610


	//----- nvinfo : EIATTR_REG_RECONFIG
	.align		4
.L_34:
        /*00e0*/ 	.byte	0x01, 0x54
	.zero		2


	//----- nvinfo : EIATTR_SYSCALL_OFFSETS
	.align		4
        /*00e4*/ 	.byte	0x04, 0x46
        /*00e6*/ 	.short	(.L_36 - .L_35)


	//   ....[0]....
.L_35:
        /*00e8*/ 	.word	0x000071f0


	//   ....[1]....
        /*00ec*/ 	.word	0x00007350


	//----- nvinfo : EIATTR_MBARRIER_INSTR_OFFSETS
	.align		4
.L_36:
        /*00f0*/ 	.byte	0x04, 0x39
        /*00f2*/ 	.short	(.L_38 - .L_37)


	//   ....[0]....
.L_37:
        /*00f4*/ 	.word	0x00000320
        /*00f8*/ 	.word	0x000000ff
        /*00fc*/ 	.word	0x00030050
        /*0100*/ 	.short	0x0100
        /*0102*/ 	.byte	0x0b
	.zero		1


	//   ....[1]....
        /*0104*/ 	.word	0x00000330
        /*0108*/ 	.word	0x000000ff
        /*010c*/ 	.word	0x00030060
        /*0110*/ 	.short	0x0100
        /*0112*/ 	.byte	0x0b
	.zero		1


	//   ....[2]....
        /*0114*/ 	.word	0x00000340
        /*0118*/ 	.word	0x000000ff
        /*011c*/ 	.word	0x00030058
        /*0120*/ 	.short	0x0100
        /*0122*/ 	.byte	0x0b
	.zero		1


	//   ....[3]....
        /*0124*/ 	.word	0x00000350
        /*0128*/ 	.word	0x000000ff
        /*012c*/ 	.word	0x00030068
        /*0130*/ 	.short	0x0100
        /*0132*/ 	.byte	0x0b
	.zero		1


	//   ....[4]....
        /*0134*/ 	.word	0x00000480
        /*0138*/ 	.word	0x000000ff
        /*013c*/ 	.word	0x00030000
        /*0140*/ 	.short	0x0100
        /*0142*/ 	.byte	0x0b
	.zero		1


	//   ....[5]....
        /*0144*/ 	.word	0x00000490
        /*0148*/ 	.word	0x000000ff
        /*014c*/ 	.word	0x00030028
        /*0150*/ 	.short	0x0100
        /*0152*/ 	.byte	0x0b
	.zero		1


	//   ....[6]....
        /*0154*/ 	.word	0x000004a0
        /*0158*/ 	.word	0x000000ff
        /*015c*/ 	.word	0x00030008
        /*0160*/ 	.short	0x0100
        /*0162*/ 	.byte	0x0b
	.zero		1


	//   ....[7]....
        /*0164*/ 	.word	0x000004b0
        /*0168*/ 	.word	0x000000ff
        /*016c*/ 	.word	0x00030030
        /*0170*/ 	.short	0x0100
        /*0172*/ 	.byte	0x0b
	.zero		1


	//   ....[8]....
        /*0174*/ 	.word	0x000004c0
        /*0178*/ 	.word	0x000000ff
        /*017c*/ 	.word	0x00030010
        /*0180*/ 	.short	0x0100
        /*0182*/ 	.byte	0x0b
	.zero		1


	//   ....[9]....
        /*0184*/ 	.word	0x000004d0
        /*0188*/ 	.word	0x000000ff
        /*018c*/ 	.word	0x00030038
        /*0190*/ 	.short	0x0100
        /*0192*/ 	.byte	0x0b
	.zero		1


	//   ....[10]....
        /*0194*/ 	.word	0x000004e0
        /*0198*/ 	.word	0x000000ff
        /*019c*/ 	.word	0x00030018
        /*01a0*/ 	.short	0x0100
        /*01a2*/ 	.byte	0x0b
	.zero		1


	//   ....[11]....
        /*01a4*/ 	.word	0x000004f0
        /*01a8*/ 	.word	0x000000ff
        /*01ac*/ 	.word	0x00030040
        /*01b0*/ 	.short	0x0100
        /*01b2*/ 	.byte	0x0b
	.zero		1


	//   ....[12]....
        /*01b4*/ 	.word	0x00000500
        /*01b8*/ 	.word	0x000000ff
        /*01bc*/ 	.word	0x00030020
        /*01c0*/ 	.short	0x0100
        /*01c2*/ 	.byte	0x0b
	.zero		1


	//   ....[13]....
        /*01c4*/ 	.word	0x00000510
        /*01c8*/ 	.word	0x000000ff
        /*01cc*/ 	.word	0x00030048
        /*01d0*/ 	.short	0x0100
        /*01d2*/ 	.byte	0x0b
	.zero		1


	//   ....[14]....
        /*01d4*/ 	.word	0x00000640
        /*01d8*/ 	.word	0x000000ff
        /*01dc*/ 	.word	0x00030070
        /*01e0*/ 	.short	0x0100
        /*01e2*/ 	.byte	0x0b
	.zero		1


	//   ....[15]....
        /*01e4*/ 	.word	0x00000650
        /*01e8*/ 	.word	0x000000ff
        /*01ec*/ 	.word	0x00030080
        /*01f0*/ 	.short	0x0100
        /*01f2*/ 	.byte	0x0b
	.zero		1


	//   ....[16]....
        /*01f4*/ 	.word	0x00000660
        /*01f8*/ 	.word	0x000000ff
        /*01fc*/ 	.word	0x00030078
        /*0200*/ 	.short	0x0100
        /*0202*/ 	.byte	0x0b
	.zero		1


	//   ....[17]....
        /*0204*/ 	.word	0x00000670
        /*0208*/ 	.word	0x000000ff
        /*020c*/ 	.word	0x00030088
        /*0210*/ 	.short	0x0100
        /*0212*/ 	.byte	0x0b
	.zero		1


	//   ....[18]....
        /*0214*/ 	.word	0x000007b0
        /*0218*/ 	.word	0x000000ff
        /*021c*/ 	.word	0x00030090
        /*0220*/ 	.short	0x0100
        /*0222*/ 	.byte	0x08
	.zero		1


	//   ....[19]....
        /*0224*/ 	.word	0x000007c0
        /*0228*/ 	.word	0x000000ff
        /*022c*/ 	.word	0x00030098
        /*0230*/ 	.short	0x0100
        /*0232*/ 	.byte	0x08
	.zero		1


	//   ....[20]....
        /*0234*/ 	.word	0x000007d0
        /*0238*/ 	.word	0x000000ff
        /*023c*/ 	.word	0x000300a0
        /*0240*/ 	.short	0x0100
        /*0242*/ 	.byte	0x08
	.zero		1


	//   ....[21]....
        /*0244*/ 	.word	0x000007e0
        /*0248*/ 	.word	0x000000ff
        /*024c*/ 	.word	0x000300a8
        /*0250*/ 	.short	0x0100
        /*0252*/ 	.byte	0x08
	.zero		1


	//   ....[22]....
        /*0254*/ 	.word	0x000008e0
        /*0258*/ 	.word	0x000000ff
        /*025c*/ 	.word	0x000300c0
        /*0260*/ 	.short	0x0100
        /*0262*/ 	.byte	0x0b
	.zero		1


	//   ....[23]....
        /*0264*/ 	.word	0x000008f0
        /*0268*/ 	.word	0x000000ff
        /*026c*/ 	.word	0x000300e0
        /*0270*/ 	.short	0x0100
        /*0272*/ 	.byte	0x0b
	.zero		1


	//   ....[24]....
        /*0274*/ 	.word	0x00000900
        /*0278*/ 	.word	0x000000ff
        /*027c*/ 	.word	0x000300c8
        /*0280*/ 	.short	0x0100
        /*0282*/ 	.byte	0x0b
	.zero		1


	//   ....[25]....
        /*0284*/ 	.word	0x00000910
        /*0288*/ 	.word	0x000000ff
        /*028c*/ 	.word	0x000300e8
        /*0290*/ 	.short	0x0100
        /*0292*/ 	.byte	0x0b
	.zero		1


	//   ....[26]....
        /*0294*/ 	.word	0x00000920
        /*0298*/ 	.word	0x000000ff
        /*029c*/ 	.word	0x000300d0
        /*02a0*/ 	.short	0x0100
        /*02a2*/ 	.byte	0x0b
	.zero		1


	//   ....[27]....
        /*02a4*/ 	.word	0x00000930
        /*02a8*/ 	.word	0x000000ff
        /*02ac*/ 	.word	0x000300f0
        /*02b0*/ 	.short	0x0100
        /*02b2*/ 	.byte	0x0b
	.zero		1


	//   ....[28]....
        /*02b4*/ 	.word	0x00000940
        /*02b8*/ 	.word	0x000000ff
        /*02bc*/ 	.word	0x000300d8
        /*02c0*/ 	.short	0x0100
        /*02c2*/ 	.byte	0x0b
	.zero		1


	//   ....[29]....
        /*02c4*/ 	.word	0x00000950
        /*02c8*/ 	.word	0x000000ff
        /*02cc*/ 	.word	0x000300f8
        /*02d0*/ 	.short	0x0100
        /*02d2*/ 	.byte	0x0b
	.zero		1


	//   ....[30]....
        /*02d4*/ 	.word	0x00000d50
        /*02d8*/ 	.word	0x000000ff
        /*02dc*/ 	.word	0x00030050
        /*02e0*/ 	.short	0x010a
        /*02e2*/ 	.byte	0x08
	.zero		1


	//   ....[31]....
        /*02e4*/ 	.word	0x00000dc0
        /*02e8*/ 	.word	0x000000ff
        /*02ec*/ 	.word	0x00030000
        /*02f0*/ 	.short	0x010a
        /*02f2*/ 	.byte	0x25
	.zero		1


	//   ....[32]....
        /*02f4*/ 	.word	0x00000e30
        /*02f8*/ 	.word	0x000000ff
        /*02fc*/ 	.word	0x00000000
        /*0300*/ 	.short	0x010a
        /*0302*/ 	.byte	0x0a
	.zero		1


	//   ....[33]....
        /*0304*/ 	.word	0x000033f0
        /*0308*/ 	.word	0x00000000
        /*030c*/ 	.word	0x00000000
        /*0310*/ 	.short	0x0101
        /*0312*/ 	.byte	0x0b
	.zero		1


	//   ....[34]....
        /*0314*/ 	.word	0x00003560
        /*0318*/ 	.word	0x000000ff
        /*031c*/ 	.word	0x00030008
        /*0320*/ 	.short	0x010a
        /*0322*/ 	.byte	0x25
	.zero		1


	//   ....[35]....
        /*0324*/ 	.word	0x00003880
        /*0328*/ 	.word	0x000000ff
        /*032c*/ 	.word	0x00000000
        /*0330*/ 	.short	0x0101
        /*0332*/ 	.byte	0x0a
	.zero		1


	//   ....[36]....
        /*0334*/ 	.word	0x000039d0
        /*0338*/ 	.word	0x000000ff
        /*033c*/ 	.word	0x00030000
        /*0340*/ 	.short	0x010a
        /*0342*/ 	.byte	0x0a
	.zero		1


	//   ....[37]....
        /*0344*/ 	.word	0x00005ac0
        /*0348*/ 	.word	0x000000ff
        /*034c*/ 	.word	0x00030000
        /*0350*/ 	.short	0x010a
        /*0352*/ 	.byte	0x0b
	.zero		1


	//   ....[38]....
        /*0354*/ 	.word	0x000060d0
        /*0358*/ 	.word	0x000000ff
        /*035c*/ 	.word	0x00030000
        /*0360*/ 	.short	0x010a
        /*0362*/ 	.byte	0x0b
	.zero		1


	//   ....[39]....
        /*0364*/ 	.word	0x000063d0
        /*0368*/ 	.word	0x000000ff
        /*036c*/ 	.word	0x00000000
        /*0370*/ 	.short	0x0101
        /*0372*/ 	.byte	0x0b
	.zero		1


	//   ....[40]....
        /*0374*/ 	.word	0x00006480
        /*0378*/ 	.word	0x000000ff
        /*037c*/ 	.word	0x00000000
        /*0380*/ 	.short	0x0101
        /*0382*/ 	.byte	0x04
	.zero		1


	//   ....[41]....
        /*0384*/ 	.word	0x00006c20
        /*0388*/ 	.word	0x000000ff
        /*038c*/ 	.word	0x00030098
        /*0390*/ 	.short	0x010a
        /*0392*/ 	.byte	0x04
	.zero		1


	//   ....[42]....
        /*0394*/ 	.word	0x00008150
        /*0398*/ 	.word	0x00000000
        /*039c*/ 	.word	0x00030090
        /*03a0*/ 	.short	0x0101
        /*03a2*/ 	.byte	0x25
	.zero		1


	//   ....[43]....
        /*03a4*/ 	.word	0x000082a0
        /*03a8*/ 	.word	0x00000003
        /*03ac*/ 	.word	0x00030060
        /*03b0*/ 	.short	0x010a
        /*03b2*/ 	.byte	0x3f
	.zero		1


	//   ....[44]....
        /*03b4*/ 	.word	0x00008550
        /*03b8*/ 	.word	0x00000005
        /*03bc*/ 	.word	0x00030028
        /*03c0*/ 	.short	0x010a
        /*03c2*/ 	.byte	0x3f
	.zero		1


	//   ....[45]....
        /*03c4*/ 	.word	0x00008800
        /*03c8*/ 	.word	0x00000004
        /*03cc*/ 	.word	0x00030060
        /*03d0*/ 	.short	0x010a
        /*03d2*/ 	.byte	0x3f
	.zero		1


	//   ....[46]....
        /*03d4*/ 	.word	0x00008ae0
        /*03d8*/ 	.word	0x00000003
        /*03dc*/ 	.word	0x00030028
        /*03e0*/ 	.short	0x010a
        /*03e2*/ 	.byte	0x3f
	.zero		1


	//   ....[47]....
        /*03e4*/ 	.word	0x00008e80
        /*03e8*/ 	.word	0x00000006
        /*03ec*/ 	.word	0x00030028
        /*03f0*/ 	.short	0x010a
        /*03f2*/ 	.byte	0x3f
	.zero		1


	//   ....[48]....
        /*03f4*/ 	.word	0x00009160
        /*03f8*/ 	.word	0x00000006
        /*03fc*/ 	.word	0x00030028
        /*0400*/ 	.short	0x010a
        /*0402*/ 	.byte	0x3f
	.zero		1


	//   ....[49]....
        /*0404*/ 	.word	0x00009430
        /*0408*/ 	.word	0x00000003
        /*040c*/ 	.word	0x00030050
        /*0410*/ 	.short	0x010a
        /*0412*/ 	.byte	0x3f
	.zero		1


	//   ....[50]....
        /*0414*/ 	.word	0x00009490
        /*0418*/ 	.word	0x00000000
        /*041c*/ 	.word	0x00030000
        /*0420*/ 	.short	0x010a
        /*0422*/ 	.byte	0x3f
	.zero		1


	//   ....[51]....
        /*0424*/ 	.word	0x000094f0
        /*0428*/ 	.word	0x00000003
        /*042c*/ 	.word	0x00000000
        /*0430*/ 	.short	0x010a
        /*0432*/ 	.byte	0x3f
	.zero		1


	//   ....[52]....
        /*0434*/ 	.word	0x00009550
        /*0438*/ 	.word	0x00000006
        /*043c*/ 	.word	0x00030008
        /*0440*/ 	.short	0x010a
        /*0442*/ 	.byte	0x3f
	.zero		1


	//   ....[53]....
        /*0444*/ 	.word	0x000095b0
        /*0448*/ 	.word	0x00000004
        /*044c*/ 	.word	0x00030000
        /*0450*/ 	.short	0x010a
        /*0452*/ 	.byte	0x3f
	.zero		1


	//   ....[54]....
        /*0454*/ 	.word	0x00009610
        /*0458*/ 	.word	0x00000008
        /*045c*/ 	.word	0x00030000
        /*0460*/ 	.short	0x010a
        /*0462*/ 	.byte	0x3f
	.zero		1


	//   ....[55]....
        /*0464*/ 	.word	0x00009670
        /*0468*/ 	.word	0x00000003
        /*046c*/ 	.word	0x00030098
        /*0470*/ 	.short	0x010a
        /*0472*/ 	.byte	0x3f
	.zero		1


	//   ....[56]....
        /*0474*/ 	.word	0x000096c0
        /*0478*/ 	.word	0x00000003
        /*047c*/ 	.word	0x00030060
        /*0480*/ 	.short	0x010a
        /*0482*/ 	.byte	0x3f
	.zero		1


	//   ....[57]....
        /*0484*/ 	.word	0x00009710
        /*0488*/ 	.word	0x00000005
        /*048c*/ 	.word	0x00030028
        /*0490*/ 	.short	0x010a
        /*0492*/ 	.byte	0x3f
	.zero		1


	//   ....[58]....
        /*0494*/ 	.word	0x00009760
        /*0498*/ 	.word	0x00000004
        /*049c*/ 	.word	0x00030060
        /*04a0*/ 	.short	0x010a
        /*04a2*/ 	.byte	0x3f
	.zero		1


	//   ....[59]....
        /*04a4*/ 	.word	0x000097b0
        /*04a8*/ 	.word	0x00000003
        /*04ac*/ 	.word	0x00030028
        /*04b0*/ 	.short	0x010a
        /*04b2*/ 	.byte	0x3f
	.zero		1


	//   ....[60]....
        /*04b4*/ 	.word	0x00009800
        /*04b8*/ 	.word	0x00000006
        /*04bc*/ 	.word	0x00030028
        /*04c0*/ 	.short	0x010a
        /*04c2*/ 	.byte	0x3f
	.zero		1


	//   ....[61]....
        /*04c4*/ 	.word	0x00009850
        /*04c8*/ 	.word	0x00000006
        /*04cc*/ 	.word	0x00030028
        /*04d0*/ 	.short	0x010a
        /*04d2*/ 	.byte	0x3f
	.zero		1


	//----- nvinfo : EIATTR_NUM_MBARRIERS
	.align		4
.L_38:
        /*04d4*/ 	.byte	0x03, 0x38
        /*04d6*/ 	.short	0x001e


	//----- nvinfo : EIATTR_EXIT_INSTR_OFFSETS
	.align		4
        /*04d8*/ 	.byte	0x04, 0x1c
        /*04da*/ 	.short	(.L_40 - .L_39)


	//   ....[0]....
.L_39:
        /*04dc*/ 	.word	0x000009f0


	//   ....[1]....
        /*04e0*/ 	.word	0x00008160


	//   ....[2]....
        /*04e4*/ 	.word	0x000081a0


	//   ....[3]....
        /*04e8*/ 	.word	0x00008d50


	//   ....[4]....
        /*04ec*/ 	.word	0x00009410


	//----- nvinfo : EIATTR_MAX_THREADS
	.align		4
.L_40:
        /*04f0*/ 	.byte	0x04, 0x05
        /*04f2*/ 	.short	(.L_42 - .L_41)
.L_41:
        /*04f4*/ 	.word	0x00000180
        /*04f8*/ 	.word	0x00000001
        /*04fc*/ 	.word	0x00000001


	//----- nvinfo : EIATTR_CRS_STACK_SIZE
	.align		4
.L_42:
        /*0500*/ 	.byte	0x04, 0x1e
        /*0502*/ 	.short	(.L_44 - .L_43)
.L_43:
        /*0504*/ 	.word	0x00000000


	//----- nvinfo : EIATTR_CBANK_PARAM_SIZE
	.align		4
.L_44:
        /*0508*/ 	.byte	0x03, 0x19
        /*050a*/ 	.short	0x0870


	//----- nvinfo : EIATTR_PARAM_CBANK
	.align		4
        /*050c*/ 	.byte	0x04, 0x0a
        /*050e*/ 	.short	(.L_46 - .L_45)
	.align		4
.L_45:
        /*0510*/ 	.word	index@(.nv.constant0._ZN7cutlass13device_kernelINS_4fmha6kernel28FmhaKernelTmaWarpSpecializedINS1_10collective30FmhaMainloopTmaWarpSpecializedINS_10bfloat16_tEffN4cute5tupleIJNS7_1CILi128EEESA_SA_EEENS8_IJiNS9_ILi1EEENS8_IJiiEEEEEESE_SE_NS4_13DefaultFusionEJEEENS4_15FmhaFwdEpilogueIS6_fNS8_IJNS9_ILi64EEESA_SA_EEEEENS2_23IndividualTileSchedulerEJEEEEEvNT_6ParamsE)
        /*0514*/ 	.short	0x0210
        /*0516*/ 	.short	0x0870


	//----- nvinfo : EIATTR_SW_WAR
	.align		4
.L_46:
        /*0518*/ 	.byte	0x04, 0x36
        /*051a*/ 	.short	(.L_48 - .L_47)
.L_47:
        /*051c*/ 	.word	0x00000008
.L_48:


//--------------------- .nv.callgraph             --------------------------
	.section	.nv.callgraph,"",@"SHT_CUDA_CALLGRAPH"
	.align	4
	.sectionentsize	8
	.align		4
        /*0000*/ 	.word	0x00000000
	.align		4
        /*0004*/ 	.word	0xffffffff
	.align		4
        /*0008*/ 	.word	index@(_ZN7cutlass13device_kernelINS_4fmha6kernel28FmhaKernelTmaWarpSpecializedINS1_10collective30FmhaMainloopTmaWarpSpecializedINS_10bfloat16_tEffN4cute5tupleIJNS7_1CILi128EEESA_SA_EEENS8_IJiNS9_ILi1EEENS8_IJiiEEEEEESE_SE_NS4_13DefaultFusionEJEEENS4_15FmhaFwdEpilogueIS6_fNS8_IJNS9_ILi64EEESA_SA_EEEEENS2_23IndividualTileSchedulerEJEEEEEvNT_6ParamsE)
	.align		4
        /*000c*/ 	.word	index@(__assertfail)
	.align		4
        /*0010*/ 	.word	0x00000000
	.align		4
        /*0014*/ 	.word	0xfffffffe
	.align		4
        /*0018*/ 	.word	0x00000000
	.align		4
        /*001c*/ 	.word	0xfffffffd
	.align		4
        /*0020*/ 	.word	0x00000000
	.align		4
        /*0024*/ 	.word	0xfffffffc


//--------------------- .nv.constant4             --------------------------
	.section	.nv.constant4,"a",@progbits
	.align	8
	.align		8
.nv.constant4:
        /*0000*/ 	.dword	__assertfail
	.align		8
        /*0008*/ 	.dword	__unnamed_1
	.align		8
        /*0010*/ 	.dword	__unnamed_2
	.align		8
        /*0018*/ 	.dword	_ZN39_INTERNAL_09fd09c4_4_k_cu_e5302eb8_31144cuda3std3__45__cpo5beginE
	.align		8
        /*0020*/ 	.dword	_ZN39_INTERNAL_09fd09c4_4_k_cu_e5302eb8_31144cuda3std3__45__cpo3endE
	.align		8
        /*0028*/ 	.dword	_ZN39_INTERNAL_09fd09c4_4_k_cu_e5302eb8_31144cuda3std3__45__cpo6cbeginE
	.align		8
        /*0030*/ 	.dword	_ZN39_INTERNAL_09fd09c4_4_k_cu_e5302eb8_31144cuda3std3__45__cpo4cendE
	.align		8
        /*0038*/ 	.dword	_ZN39_INTERNAL_09fd09c4_4_k_cu_e5302eb8_31144cuda3std3__441_GLOBAL__N__09fd09c4_4_k_cu_e5302eb8_31146ignoreE
	.align		8
        /*0040*/ 	.dword	_ZN39_INTERNAL_09fd09c4_4_k_cu_e5302eb8_31144cuda3std3__419piecewise_constructE
	.align		8
        /*0048*/ 	.dword	_ZN39_INTERNAL_09fd09c4_4_k_cu_e5302eb8_31144cuda3std3__48in_placeE
	.align		8
        /*0050*/ 	.dword	_ZN39_INTERNAL_09fd09c4_4_k_cu_e5302eb8_31144cuda3std6ranges3__45__cpo4swapE
	.align		8
        /*0058*/ 	.dword	_ZN39_INTERNAL_09fd09c4_4_k_cu_e5302eb8_31144cuda3std6ranges3__45__cpo9iter_moveE
	.align		8
        /*0060*/ 	.dword	_ZN39_INTERNAL_09fd09c4_4_k_cu_e5302eb8_31144cute7productE
	.align		8
        /*0068*/ 	.dword	_ZN39_INTERNAL_09fd09c4_4_k_cu_e5302eb8_31144cute1_E
	.align		8
        /*0070*/ 	.dword	$str$24
	.align		8
        /*0078*/ 	.dword	$str$25


//--------------------- .text._ZN7cutlass13device_kernelINS_4fmha6kernel28FmhaKernelTmaWarpSpecializedINS1_10collective30FmhaMainloopTmaWarpSpecializedINS_10bfloat16_tEffN4cute5tupleIJNS7_1CILi128EEESA_SA_EEENS8_IJiNS9_ILi1EEENS8_IJiiEEEEEESE_SE_NS4_13DefaultFusionEJEEENS4_15FmhaFwdEpilogueIS6_fNS8_IJNS9_ILi64EEESA_SA_EEEEENS2_23IndividualTileSchedulerEJEEEEEvNT_6ParamsE --------------------------
	.section	.text._ZN7cutlass13device_kernelINS_4fmha6kernel28FmhaKernelTmaWarpSpecializedINS1_10collective30FmhaMainloopTmaWarpSpecializedINS_10bfloat16_tEffN4cute5tupleIJNS7_1CILi128EEESA_SA_EEENS8_IJiNS9_ILi1EEENS8_IJiiEEEEEESE_SE_NS4_13DefaultFusionEJEEENS4_15FmhaFwdEpilogueIS6_fNS8_IJNS9_ILi64EEESA_SA_EEEEENS2_23IndividualTileSchedulerEJEEEEEvNT_6ParamsE,"ax",@progbits
	.align	128
.text._ZN7cutlass13device_kernelINS_4fmha6kernel28FmhaKernelTmaWarpSpecializedINS1_10collective30FmhaMainloopTmaWarpSpecializedINS_10bfloat16_tEffN4cute5tupleIJNS7_1CILi128EEESA_SA_EEENS8_IJiNS9_ILi1EEENS8_IJiiEEEEEESE_SE_NS4_13DefaultFusionEJEEENS4_15FmhaFwdEpilogueIS6_fNS8_IJNS9_ILi64EEESA_SA_EEEEENS2_23IndividualTileSchedulerEJEEEEEvNT_6ParamsE:
        .type           _ZN7cutlass13device_kernelINS_4fmha6kernel28FmhaKernelTmaWarpSpecializedINS1_10collective30FmhaMainloopTmaWarpSpecializedINS_10bfloat16_tEffN4cute5tupleIJNS7_1CILi128EEESA_SA_EEENS8_IJiNS9_ILi1EEENS8_IJiiEEEEEESE_SE_NS4_13DefaultFusionEJEEENS4_15FmhaFwdEpilogueIS6_fNS8_IJNS9_ILi64EEESA_SA_EEEEENS2_23IndividualTileSchedulerEJEEEEEvNT_6ParamsE,@function
        .size           _ZN7cutlass13device_kernelINS_4fmha6kernel28FmhaKernelTmaWarpSpecializedINS1_10collective30FmhaMainloopTmaWarpSpecializedINS_10bfloat16_tEffN4cute5tupleIJNS7_1CILi128EEESA_SA_EEENS8_IJiNS9_ILi1EEENS8_IJiiEEEEEESE_SE_NS4_13DefaultFusionEJEEENS4_15FmhaFwdEpilogueIS6_fNS8_IJNS9_ILi64EEESA_SA_EEEEENS2_23IndividualTileSchedulerEJEEEEEvNT_6ParamsE,(.L_x_110 - _ZN7cutlass13device_kernelINS_4fmha6kernel28FmhaKernelTmaWarpSpecializedINS1_10collective30FmhaMainloopTmaWarpSpecializedINS_10bfloat16_tEffN4cute5tupleIJNS7_1CILi128EEESA_SA_EEENS8_IJiNS9_ILi1EEENS8_IJiiEEEEEESE_SE_NS4_13DefaultFusionEJEEENS4_15FmhaFwdEpilogueIS6_fNS8_IJNS9_ILi64EEESA_SA_EEEEENS2_23IndividualTileSchedulerEJEEEEEvNT_6ParamsE)
        .other          _ZN7cutlass13device_kernelINS_4fmha6kernel28FmhaKernelTmaWarpSpecializedINS1_10collective30FmhaMainloopTmaWarpSpecializedINS_10bfloat16_tEffN4cute5tupleIJNS7_1CILi128EEESA_SA_EEENS8_IJiNS9_ILi1EEENS8_IJiiEEEEEESE_SE_NS4_13DefaultFusionEJEEENS4_15FmhaFwdEpilogueIS6_fNS8_IJNS9_ILi64EEESA_SA_EEEEENS2_23IndividualTileSchedulerEJEEEEEvNT_6ParamsE,@"STO_CUDA_ENTRY STV_DEFAULT"
_ZN7cutlass13device_kernelINS_4fmha6kernel28FmhaKernelTmaWarpSpecializedINS1_10collective30FmhaMainloopTmaWarpSpecializedINS_10bfloat16_tEffN4cute5tupleIJNS7_1CILi128EEESA_SA_EEENS8_IJiNS9_ILi1EEENS8_IJiiEEEEEESE_SE_NS4_13DefaultFusionEJEEENS4_15FmhaFwdEpilogueIS6_fNS8_IJNS9_ILi64EEESA_SA_EEEEENS2_23IndividualTileSchedulerEJEEEEEvNT_6ParamsE:
[----:B------:R-:W1:Y:S01]  /*0000*/  LDC R1, c[0x0][0x28] ;  /* 0x00000a00ff017b82 */ /* 0x000e620000000800 */
[----:B------:R-:W2:Y:S01]  /*0010*/  S2R R6, SR_TID.X ;  /* 0x0000000000067919 */ /* 0x000ea20000002100 */
[----:B------:R-:W-:Y:S01]  /*0020*/  ELECT P1, URZ, PT ;  /* 0x00000000003f782f */ /* 0x000fe20003820000 */
[----:B------:R-:W-:Y:S01]  /*0030*/  BSSY B0, `(.L_x_0) ;  /* 0x0000017000007945 */ /* 0x000fe20003800000 */
[----:B--2---:R-:W-:-:S05]  /*0040*/  SHF.R.U32.HI R0, RZ, 0x5, R6 ;  /* 0x00000005ff007819 */ /* 0x004fca0000011606 */
[----:B------:R-:W2:Y:S02]  /*0050*/  SHFL.IDX PT, R2, R0, RZ, 0x1f ;  /* 0x00001fff00027589 */ /* 0x000ea400000e0000 */
[----:B--2---:R-:W-:Y:S02]  /*0060*/  R2UR UR4, R2 ;  /* 0x00000000020472ca */ /* 0x004fe400000e0000 */
[----:B------:R-:W-:-:S06]  /*0070*/  SHF.R.U32.HI R2, RZ, 0x7, R6 ;  /* 0x00000007ff027819 */ /* 0x000fcc0000011606 */
[----:B------:R-:W2:Y:S05]  /*0080*/  SHFL.IDX PT, R2, R2, RZ, 0x1f ;  /* 0x00001fff02027589 */ /* 0x000eaa00000e0000 */
[----:B------:R-:W-:Y:S02]  /*0090*/  USHF.R.S32.HI UR5, URZ, 0x1f, UR4 ;  /* 0x0000001f3f057899 */ /* 0x000fe40008011404 */
[----:B------:R-:W-:Y:S02]  /*00a0*/  ISETP.NE.OR P0, PT, RZ, UR4, !P1 ;  /* 0x00000004ff007c0c */ /* 0x000fe4000cf05670 */
[----:B------:R-:W-:-:S04]  /*00b0*/  ULEA.HI UR5, UR5, UR4, URZ, 0x2 ;  /* 0x0000000405057291 */ /* 0x000fc8000f8f103f */
[----:B------:R-:W-:-:S04]  /*00c0*/  ULOP3.LUT UR5, UR5, 0xfffffffc, URZ, 0xc0, !UPT ;  /* 0xfffffffc05057892 */ /* 0x000fc8000f8ec03f */
[----:B------:R-:W-:-:S03]  /*00d0*/  UIADD3 UR5, UR4, -UR5, URZ ;  /* 0x8000000504057290 */ /* 0x000fc6000fffe03f */
[----:B-1----:R-:W-:Y:S09]  /*00e0*/  @P0 BRA `(.L_x_1) ;  /* 0x00000000002c0947 */ /* 0x002ff20003800000 */
[----:B------:R-:W-:Y:S02]  /*00f0*/  ULDC.64 UR6, c[0x0][0x198] ;  /* 0x0000660000067ab9 */ /* 0x000fe40000000a00 */
[----:B------:R-:W-:Y:S02]  /*0100*/  UIADD3 UR8, UP0, UR6, 0xf0, URZ ;  /* 0x000000f006087890 */ /* 0x000fe4000ff1e03f */
[----:B------:R-:W-:Y:S02]  /*0110*/  UIADD3 UR10, UP1, UR6, 0x1f0, URZ ;  /* 0x000001f0060a7890 */ /* 0x000fe4000ff3e03f */
[----:B------:R-:W-:Y:S02]  /*0120*/  UIADD3 UR6, UP2, UR6, 0x2f0, URZ ;  /* 0x000002f006067890 */ /* 0x000fe4000ff5e03f */
[----:B------:R-:W-:Y:S02]  /*0130*/  UIADD3.X UR9, URZ, UR7, URZ, UP0, !UPT ;  /* 0x000000073f097290 */ /* 0x000fe400087fe43f */
[----:B------:R-:W-:-:S02]  /*0140*/  UIADD3.X UR11, URZ, UR7, URZ, UP1, !UPT ;  /* 0x000000073f0b7290 */ /* 0x000fc40008ffe43f */
[----:B------:R-:W-:-:S05]  /*0150*/  UIADD3.X UR7, URZ, UR7, URZ, UP2, !UPT ;  /* 0x000000073f077290 */ /* 0x000fca00097fe43f */
[----:B------:R1:W-:Y:S02]  /*0160*/  UTMACCTL.PF [UR8] ;  /* 0x00000000080079b9 */ /* 0x0003e40008040000 */
[----:B------:R1:W-:Y:S02]  /*0170*/  UTMACCTL.PF [UR10] ;  /* 0x000000000a0079b9 */ /* 0x0003e40008040000 */
[----:B------:R1:W-:Y:S02]  /*0180*/  UTMACCTL.PF [UR6] ;  /* 0x00000000060079b9 */ /* 0x0003e40008040000 */
[----:B-1----:R-:W-:Y:S01]  /*0190*/  NOP ;  /* 0x0000000000007918 */ /* 0x002fe20000000000 */
.L_x_1:
[----:B------:R-:W-:Y:S05]  /*01a0*/  BSYNC B0 ;  /* 0x0000000000007941 */ /* 0x000fea0003800000 */
.L_x_0:
[----:B------:R-:W1:Y:S01]  /*01b0*/  SHFL.IDX PT, R3, R0, RZ, 0x1f ;  /* 0x00001fff00037589 */ /* 0x000e6200000e0000 */
[----:B--2---:R-:W-:Y:S01]  /*01c0*/  R2UR UR36, R2 ;  /* 0x00000000022472ca */ /* 0x004fe200000e0000 */
[----:B------:R-:W-:-:S12]  /*01d0*/  UISETP.NE.AND UP0, UPT, UR5, 0x1, UPT ;  /* 0x000000010500788c */ /* 0x000fd8000bf05270 */
[----:B------:R-:W-:Y:S02]  /*01e0*/  UIADD3 UR10, UR36, -0x1, URZ ;  /* 0xffffffff240a7890 */ /* 0x000fe4000fffe03f */
[----:B------:R-:W-:Y:S02]  /*01f0*/  UISETP.EQ.AND UP0, UPT, UR36, URZ, !UP0 ;  /* 0x0000003f2400728c */ /* 0x000fe4000c702270 */
[----:B------:R-:W-:Y:S02]  /*0200*/  UISETP.GE.U32.AND UP1, UPT, UR10, 0x4, UPT ;  /* 0x000000040a00788c */ /* 0x000fe4000bf26070 */
[----:B------:R-:W-:Y:S01]  /*0210*/  USEL UR4, URZ, 0x1, !UP0 ;  /* 0x000000013f047887 */ /* 0x000fe2000c000000 */
[----:B-1----:R-:W-:-:S03]  /*0220*/  ISETP.NE.AND P0, PT, R3, RZ, PT ;  /* 0x000000ff0300720c */ /* 0x002fc60003f05270 */
[----:B------:R-:W-:-:S10]  /*0230*/  USEL UR4, UR4, 0x2, UP1 ;  /* 0x0000000204047887 */ /* 0x000fd40008800000 */
[----:B------:R-:W-:Y:S05]  /*0240*/  @P0 BRA `(.L_x_2) ;  /* 0x0000000000480947 */ /* 0x000fea0003800000 */
[----:B------:R-:W1:Y:S01]  /*0250*/  S2UR UR11, SR_CgaCtaId ;  /* 0x00000000000b79c3 */ /* 0x000e620000008800 */
[----:B------:R-:W-:Y:S01]  /*0260*/  UMOV UR6, 0x400 ;  /* 0x0000040000067882 */ /* 0x000fe20000000000 */
[----:B------:R-:W-:Y:S01]  /*0270*/  UMOV UR7, 0x1 ;  /* 0x0000000100077882 */ /* 0x000fe20000000000 */
[----:B------:R-:W-:Y:S01]  /*0280*/  UMOV UR8, 0x80 ;  /* 0x0000008000087882 */ /* 0x000fe20000000000 */
[----:B------:R-:W-:Y:S01]  /*0290*/  ELECT P0, URZ, PT ;  /* 0x00000000003f782f */ /* 0x000fe20003800000 */
[----:B------:R-:W-:-:S04]  /*02a0*/  UIADD3 UR8, -UR8, 0x100000, URZ ;  /* 0x0010000008087890 */ /* 0x000fc8000fffe13f */
[----:B------:R-:W-:Y:S02]  /*02b0*/  USHF.L.U32 UR9, UR8, 0xb, URZ ;  /* 0x0000000b08097899 */ /* 0x000fe4000800063f */
[----:B------:R-:W-:Y:S02]  /*02c0*/  USHF.L.U32 UR8, UR8, 0x1, URZ ;  /* 0x0000000108087899 */ /* 0x000fe4000800063f */
[----:B-1----:R-:W-:Y:S02]  /*02d0*/  ULEA UR11, UR11, UR6, 0x18 ;  /* 0x000000060b0b7291 */ /* 0x002fe4000f8ec03f */
[----:B------:R-:W-:-:S04]  /*02e0*/  UIADD3 UR6, -UR7, 0x100000, URZ ;  /* 0x0010000007067890 */ /* 0x000fc8000fffe13f */
[----:B------:R-:W-:Y:S02]  /*02f0*/  USHF.L.U32 UR7, UR6, 0xb, URZ ;  /* 0x0000000b06077899 */ /* 0x000fe4000800063f */
[----:B------:R-:W-:Y:S01]  /*0300*/  USHF.L.U32 UR6, UR6, 0x1, URZ ;  /* 0x0000000106067899 */ /* 0x000fe2000800063f */
[----:B------:R-:W1:Y:S11]  /*0310*/  FENCE.VIEW.ASYNC.S ;  /* 0x00000000000073c6 */ /* 0x000e760000000000 */
[----:B-1----:R1:W2:Y:S01]  /*0320*/  SYNCS.EXCH.64 URZ, [UR11+0x30050], UR6 ;  /* 0x030050060b3f75b2 */ /* 0x0022a20008000100 */
[----:B------:R1:W3:Y:S01]  /*0330*/  SYNCS.EXCH.64 URZ, [UR11+0x30060], UR8 ;  /* 0x030060080b3f75b2 */ /* 0x0002e20008000100 */
[----:B------:R1:W4:Y:S01]  /*0340*/  SYNCS.EXCH.64 URZ, [UR11+0x30058], UR6 ;  /* 0x030058060b3f75b2 */ /* 0x0003220008000100 */
[----:B------:R1:W1:Y:S01]  /*0350*/  SYNCS.EXCH.64 URZ, [UR11+0x30068], UR8 ;  /* 0x030068080b3f75b2 */ /* 0x0002620008000100 */
[----:B------:R-:W-:Y:S01]  /*0360*/  NOP ;  /* 0x0000000000007918 */ /* 0x000fe20000000000 */
.L_x_2:
[----:B------:R-:W5:Y:S01]  /*0370*/  SHFL.IDX PT, R2, R0, RZ, 0x1f ;  /* 0x00001fff00027589 */ /* 0x000f6200000e0000 */
[----:B------:R-:W-:Y:S01]  /*0380*/  NOP ;  /* 0x0000000000007918 */ /* 0x000fe20000000000 */
[----:B-----5:R-:W-:-:S13]  /*0390*/  ISETP.NE.AND P0, PT, R2, RZ, PT ;  /* 0x000000ff0200720c */ /* 0x020fda0003f05270 */
[----:B------:R-:W-:Y:S05]  /*03a0*/  @P0 BRA `(.L_x_3) ;  /* 0x0000000000600947 */ /* 0x000fea0003800000 */
[----:B-1----:R-:W1:Y:S01]  /*03b0*/  S2UR UR7, SR_CgaCtaId ;  /* 0x00000000000779c3 */ /* 0x002e620000008800 */
[----:B------:R-:W-:Y:S01]  /*03c0*/  UMOV UR6, 0x400 ;  /* 0x0000040000067882 */ /* 0x000fe20000000000 */
[----:B------:R-:W-:Y:S01]  /*03d0*/  UMOV UR8, 0x1 ;  /* 0x0000000100087882 */ /* 0x000fe20000000000 */
[----:B------:R-:W-:Y:S01]  /*03e0*/  UMOV UR12, 0x100 ;  /* 0x00000100000c7882 */ /* 0x000fe20000000000 */
[----:B------:R-:W-:-:S04]  /*03f0*/  UIADD3 UR8, -UR8, 0x100000, URZ ;  /* 0x0010000008087890 */ /* 0x000fc8000fffe13f */
[----:B------:R-:W-:Y:S02]  /*0400*/  USHF.L.U32 UR9, UR8, 0xb, URZ ;  /* 0x0000000b08097899 */ /* 0x000fe4000800063f */
[----:B------:R-:W-:Y:S01]  /*0410*/  USHF.L.U32 UR8, UR8, 0x1, URZ ;  /* 0x0000000108087899 */ /* 0x000fe2000800063f */
[----:B------:R-:W-:Y:S01]  /*0420*/  ELECT P0, URZ, PT ;  /* 0x00000000003f782f */ /* 0x000fe20003800000 */
[----:B-1----:R-:W-:Y:S02]  /*0430*/  ULEA UR11, UR7, UR6, 0x18 ;  /* 0x00000006070b7291 */ /* 0x002fe4000f8ec03f */
[----:B------:R-:W-:-:S04]  /*0440*/  UIADD3 UR6, -UR12, 0x100000, URZ ;  /* 0x001000000c067890 */ /* 0x000fc8000fffe13f */
[----:B------:R-:W-:Y:S02]  /*0450*/  USHF.L.U32 UR7, UR6, 0xb, URZ ;  /* 0x0000000b06077899 */ /* 0x000fe4000800063f */
[----:B------:R-:W-:Y:S01]  /*0460*/  USHF.L.U32 UR6, UR6, 0x1, URZ ;  /* 0x0000000106067899 */ /* 0x000fe2000800063f */
[----:B------:R-:W1:Y:S03]  /*0470*/  FENCE.VIEW.ASYNC.S ;  /* 0x00000000000073c6 */ /* 0x000e660000000000 */
[----:B-1----:R1:W1:Y:S08]  /*0480*/  SYNCS.EXCH.64 URZ, [UR11+0x30000], UR8 ;  /* 0x030000080b3f75b2 */ /* 0x0022700008000100 */
[----:B------:R1:W1:Y:S01]  /*0490*/  SYNCS.EXCH.64 URZ, [UR11+0x30028], UR6 ;  /* 0x030028060b3f75b2 */ /* 0x0002620008000100 */
        /* <DEDUP_REMOVED lines=8> */
[----:B------:R-:W-:Y:S01]  /*0520*/  NOP ;  /* 0x0000000000007918 */ /* 0x000fe20000000000 */
.L_x_3:
        /* <DEDUP_REMOVED lines=21> */
[----:B------:R-:W-:Y:S01]  /*0680*/  NOP ;  /* 0x0000000000007918 */ /* 0x000fe20000000000 */
.L_x_4:
[----:B------:R-:W5:Y:S01]  /*0690*/  SHFL.IDX PT, R2, R0, RZ, 0x1f ;  /* 0x00001fff00027589 */ /* 0x000f6200000e0000 */
[----:B------:R-:W-:Y:S01]  /*06a0*/  ELECT P0, URZ, PT ;  /* 0x00000000003f782f */ /* 0x000fe20003800000 */
[----:B------:R-:W-:Y:S01]  /*06b0*/  NOP ;  /* 0x0000000000007918 */ /* 0x000fe20000000000 */
[----:B-1----:R-:W-:Y:S02]  /*06c0*/  UMOV UR6, 0x80 ;  /* 0x0000008000067882 */ /* 0x002fe40000000000 */
[C---:B-----5:R-:W-:Y:S02]  /*06d0*/  ISETP.NE.OR P0, PT, R2.reuse, RZ, !P0 ;  /* 0x000000ff0200720c */ /* 0x060fe40004705670 */
[----:B------:R-:W-:-:S11]  /*06e0*/  ISETP.NE.AND P2, PT, R2, RZ, PT ;  /* 0x000000ff0200720c */ /* 0x000fd60003f45270 */
[----:B------:R-:W-:Y:S01]  /*06f0*/  VOTEU.ALL UP0, P0 ;  /* 0x00000000003f7886 */ /* 0x000fe20000000000 */
[----:B------:R-:W-:Y:S01]  /*0700*/  VOTEU.ALL UP2, P0 ;  /* 0x00000000003f7886 */ /* 0x000fe20000040000 */
[----:B------:R-:W-:Y:S01]  /*0710*/  VOTEU.ALL UP3, P0 ;  /* 0x00000000003f7886 */ /* 0x000fe20000060000 */
[----:B------:R-:W-:Y:S02]  /*0720*/  VOTEU.ALL UP4, P0 ;  /* 0x00000000003f7886 */ /* 0x000fe40000080000 */
[----:B------:R-:W1:Y:S01]  /*0730*/  @!UP0 S2UR UR9, SR_CgaCtaId ;  /* 0x00000000000989c3 */ /* 0x000e620000008800 */
[----:B------:R-:W-:Y:S01]  /*0740*/  @!UP0 UMOV UR8, 0x400 ;  /* 0x0000040000088882 */ /* 0x000fe20000000000 */
[----:B------:R-:W-:-:S04]  /*0750*/  @!UP0 UIADD3 UR6, -UR6, 0x100000, URZ ;  /* 0x0010000006068890 */ /* 0x000fc8000fffe13f */
[----:B------:R-:W-:Y:S02]  /*0760*/  @!UP0 USHF.L.U32 UR7, UR6, 0xb, URZ ;  /* 0x0000000b06078899 */ /* 0x000fe4000800063f */
[----:B------:R-:W-:Y:S02]  /*0770*/  @!UP0 USHF.L.U32 UR6, UR6, 0x1, URZ ;  /* 0x0000000106068899 */ /* 0x000fe4000800063f */
[----:B-1----:R-:W-:Y:S01]  /*0780*/  @!UP0 ULEA UR8, UR9, UR8, 0x18 ;  /* 0x0000000809088291 */ /* 0x002fe2000f8ec03f */
[----:B------:R-:W-:Y:S01]  /*0790*/  VOTEU.ALL UP0, P0 ;  /* 0x00000000003f7886 */ /* 0x000fe20000000000 */
[----:B------:R-:W1:Y:S10]  /*07a0*/  FENCE.VIEW.ASYNC.S ;  /* 0x00000000000073c6 */ /* 0x000e740000000000 */
[----:B-1----:R1:W1:Y:S01]  /*07b0*/  @!UP0 SYNCS.EXCH.64 URZ, [UR8+0x30090], UR6 ;  /* 0x03009006083f85b2 */ /* 0x0022620008000100 */
[----:B------:R1:W1:Y:S01]  /*07c0*/  @!UP2 SYNCS.EXCH.64 URZ, [UR8+0x30098], UR6 ;  /* 0x03009806083fa5b2 */ /* 0x0002620008000100 */
[----:B------:R1:W1:Y:S01]  /*07d0*/  @!UP3 SYNCS.EXCH.64 URZ, [UR8+0x300a0], UR6 ;  /* 0x0300a006083fb5b2 */ /* 0x0002620008000100 */
[----:B------:R1:W1:Y:S01]  /*07e0*/  @!UP4 SYNCS.EXCH.64 URZ, [UR8+0x300a8], UR6 ;  /* 0x0300a806083fc5b2 */ /* 0x0002620008000100 */
[----:B------:R-:W-:Y:S01]  /*07f0*/  NOP ;  /* 0x0000000000007918 */ /* 0x000fe20000000000 */
[----:B------:R-:W-:Y:S05]  /*0800*/  @P2 BRA `(.L_x_5) ;  /* 0x0000000000582947 */ /* 0x000fea0003800000 */
[----:B-1----:R-:W1:Y:S01]  /*0810*/  S2UR UR7, SR_CgaCtaId ;  /* 0x00000000000779c3 */ /* 0x002e620000008800 */
[----:B------:R-:W-:Y:S01]  /*0820*/  UMOV UR6, 0x400 ;  /* 0x0000040000067882 */ /* 0x000fe20000000000 */
[----:B------:R-:W-:Y:S01]  /*0830*/  UMOV UR8, 0x20 ;  /* 0x0000002000087882 */ /* 0x000fe20000000000 */
[----:B------:R-:W-:Y:S01]  /*0840*/  UMOV UR9, 0x80 ;  /* 0x0000008000097882 */ /* 0x000fe20000000000 */
[----:B------:R-:W-:Y:S01]  /*0850*/  ELECT P0, URZ, PT ;  /* 0x00000000003f782f */ /* 0x000fe20003800000 */
[----:B-1----:R-:W-:Y:S02]  /*0860*/  ULEA UR11, UR7, UR6, 0x18 ;  /* 0x00000006070b7291 */ /* 0x002fe4000f8ec03f */
[----:B------:R-:W-:-:S04]  /*0870*/  UIADD3 UR6, -UR8, 0x100000, URZ ;  /* 0x0010000008067890 */ /* 0x000fc8000fffe13f */
[----:B------:R-:W-:Y:S02]  /*0880*/  USHF.L.U32 UR7, UR6, 0xb, URZ ;  /* 0x0000000b06077899 */ /* 0x000fe4000800063f */
[----:B------:R-:W-:Y:S02]  /*0890*/  USHF.L.U32 UR6, UR6, 0x1, URZ ;  /* 0x0000000106067899 */ /* 0x000fe4000800063f */
        /* <DEDUP_REMOVED lines=13> */
.L_x_5:
[----:B------:R-:W-:Y:S01]  /*0970*/  ISETP.NE.AND P0, PT, RZ, UR36, PT ;  /* 0x00000024ff007c0c */ /* 0x000fe2000bf05270 */
[----:B------:R-:W-:Y:S01]  /*0980*/  NOP ;  /* 0x0000000000007918 */ /* 0x000fe20000000000 */
[----:B------:R-:W-:Y:S01]  /*0990*/  MOV R0, UR5 ;  /* 0x0000000500007c02 */ /* 0x000fe20008000f00 */
[----:B-1234-:R-:W-:Y:S03]  /*09a0*/  BAR.SYNC.DEFER_BLOCKING 0x0 ;  /* 0x0000000000007b1d */ /* 0x01efe60000010000 */
[----:B------:R-:W-:-:S07]  /*09b0*/  ISETP.EQ.AND P2, PT, R0, 0x1, P1 ;  /* 0x000000010000780c */ /* 0x000fce0000f42270 */
[----:B------:R-:W-:Y:S06]  /*09c0*/  @!P0 BRA `(.L_x_6) ;  /* 0x0000007400e88947 */ /* 0x000fec0003800000 */
[----:B------:R-:W-:-:S06]  /*09d0*/  UISETP.GT.U32.AND UP0, UPT, UR10, 0x3, UPT ;  /* 0x000000030a00788c */ /* 0x000fcc000bf04070 */
[----:B------:R-:W-:-:S13]  /*09e0*/  PLOP3.LUT P0, PT, PT, PT, UP0, 0x80, 0x0 ;  /* 0x000000000000781c */ /* 0x000fda0003f0f008 */
[----:B------:R-:W-:Y:S05]  /*09f0*/  @P0 EXIT ;  /* 0x000000000000094d */ /* 0x000fea0003800000 */
.L_x_7:
[----:B------:R-:W-:-:S08]  /*0a00*/  NOP ;  /* 0x0000000000007918 */ /* 0x000fd00000000000 */
[----:B------:R-:W1:Y:S02]  /*0a10*/  USETMAXREG.TRY_ALLOC.CTAPOOL UP0, 0xf0 ;  /* 0x000000f0000079c8 */ /* 0x000e640008000600 */
[----:B-1----:R-:W-:-:S13]  /*0a20*/  PLOP3.LUT P0, PT, PT, PT, UP0, 0x80, 0x0 ;  /* 0x000000000000781c */ /* 0x002fda0003f0f008 */
[----:B------:R-:W-:Y:S05]  /*0a30*/  @!P0 BRA `(.L_x_7) ;  /* 0xfffffffc00f08947 */ /* 0x000fea000383ffff */
[----:B------:R-:W-:Y:S01]  /*0a40*/  UISETP.NE.AND UP0, UPT, UR36, 0x1, UPT ;  /* 0x000000012400788c */ /* 0x000fe2000bf05270 */
[----:B------:R-:W1:Y:S01]  /*0a50*/  S2UR UR7, SR_CTAID.X ;  /* 0x00000000000779c3 */ /* 0x000e620000002500 */
[----:B------:R-:W-:Y:S01]  /*0a60*/  UMOV UR5, URZ ;  /* 0x0000003f00057c82 */ /* 0x000fe20008000000 */
[----:B------:R-:W-:-:S03]  /*0a70*/  UMOV UR6, URZ ;  /* 0x0000003f00067c82 */ /* 0x000fc60008000000 */
[----:B------:R-:W-:-:S13]  /*0a80*/  PLOP3.LUT P0, PT, PT, PT, UP0, 0x80, 0x0 ;  /* 0x000000000000781c */ /* 0x000fda0003f0f008 */
[----:B------:R-:W-:Y:S05]  /*0a90*/  @!P0 BRA `(.L_x_8) ;  /* 0x00000000003c8947 */ /* 0x000fea0003800000 */
[----:B------:R-:W-:Y:S01]  /*0aa0*/  UISETP.NE.AND UP0, UPT, UR36, 0x2, UPT ;  /* 0x000000022400788c */ /* 0x000fe2000bf05270 */
[----:B------:R-:W-:-:S05]  /*0ab0*/  UMOV UR6, 0x1 ;  /* 0x0000000100067882 */ /* 0x000fca0000000000 */
[----:B------:R-:W-:-:S13]  /*0ac0*/  PLOP3.LUT P1, PT, PT, PT, UP0, 0x80, 0x0 ;  /* 0x000000000000781c */ /* 0x000fda0003f2f008 */
[----:B------:R-:W-:Y:S05]  /*0ad0*/  @!P1 BRA `(.L_x_8) ;  /* 0x00000000002c9947 */ /* 0x000fea0003800000 */
[----:B------:R-:W-:-:S06]  /*0ae0*/  UISETP.NE.AND UP0, UPT, UR36, 0x3, UPT ;  /* 0x000000032400788c */ /* 0x000fcc000bf05270 */
[----:B------:R-:W-:-:S13]  /*0af0*/  PLOP3.LUT P1, PT, PT, PT, UP0, 0x80, 0x0 ;  /* 0x000000000000781c */ /* 0x000fda0003f2f008 */
[----:B------:R-:W-:Y:S05]  /*0b00*/  @!P1 BRA `(.L_x_9) ;  /* 0x0000000000189947 */ /* 0x000fea0003800000 */
[----:B------:R-:W-:-:S11]  /*0b10*/  UISETP.NE.AND UP0, UPT, UR36, 0x4, UPT ;  /* 0x000000042400788c */ /* 0x000fd6000bf05270 */
[----:B------:R-:W-:Y:S01]  /*0b20*/  @!UP0 UMOV UR5, 0x1 ;  /* 0x0000000100058882 */ /* 0x000fe20000000000 */
[----:B------:R-:W-:Y:S01]  /*0b30*/  @!UP0 UMOV UR6, 0x1 ;  /* 0x0000000100068882 */ /* 0x000fe20000000000 */
[----:B------:R-:W-:Y:S01]  /*0b40*/  @UP0 UMOV UR5, URZ ;  /* 0x0000003f00050c82 */ /* 0x000fe20008000000 */
[----:B------:R-:W-:Y:S01]  /*0b50*/  @UP0 UMOV UR6, URZ ;  /* 0x0000003f00060c82 */ /* 0x000fe20008000000 */
[----:B------:R-:W-:Y:S05]  /*0b60*/  BRA `(.L_x_8) ;  /* 0x0000000000087947 */ /* 0x000fea0003800000 */
.L_x_9:
[----:B------:R-:W-:Y:S01]  /*0b70*/  UMOV UR5, 0x1 ;  /* 0x0000000100057882 */ /* 0x000fe20000000000 */
[----:B------:R-:W-:-:S05]  /*0b80*/  UMOV UR6, URZ ;  /* 0x0000003f00067c82 */ /* 0x000fca0008000000 */
.L_x_8:
[----:B------:R-:W-:Y:S05]  /*0b90*/  @!P0 BRA `(.L_x_10) ;  /* 0x00000000003c8947 */ /* 0x000fea0003800000 */
[----:B------:R-:W-:-:S06]  /*0ba0*/  UISETP.NE.AND UP0, UPT, UR36, 0x2, UPT ;  /* 0x000000022400788c */ /* 0x000fcc000bf05270 */
[----:B------:R-:W-:-:S13]  /*0bb0*/  PLOP3.LUT P0, PT, PT, PT, UP0, 0x80, 0x0 ;  /* 0x000000000000781c */ /* 0x000fda0003f0f008 */
[----:B------:R-:W-:Y:S05]  /*0bc0*/  @!P0 BRA `(.L_x_11) ;  /* 0x0000000000288947 */ /* 0x000fea0003800000 */
[----:B------:R-:W-:-:S06]  /*0bd0*/  UISETP.NE.AND UP0, UPT, UR36, 0x3, UPT ;  /* 0x000000032400788c */ /* 0x000fcc000bf05270 */
[----:B------:R-:W-:-:S13]  /*0be0*/  PLOP3.LUT P0, PT, PT, PT, UP0, 0x80, 0x0 ;  /* 0x000000000000781c */ /* 0x000fda0003f0f008 */
[----:B------:R-:W-:Y:S05]  /*0bf0*/  @!P0 BRA `(.L_x_12) ;  /* 0x0000000000148947 */ /* 0x000fea0003800000 */
[----:B------:R-:W-:-:S06]  /*0c00*/  UISETP.NE.AND UP0, UPT, UR36, 0x4, UPT ;  /* 0x000000042400788c */ /* 0x000fcc000bf05270 */
[----:B------:R-:W-:-:S13]  /*0c10*/  PLOP3.LUT P0, PT, PT, PT, UP0, 0x80, 0x0 ;  /* 0x000000000000781c */ /* 0x000fda0003f0f008 */
[----:B------:R-:W-:Y:S05]  /*0c20*/  @P0 BRA `(.L_x_13) ;  /* 0x00000000001c0947 */ /* 0x000fea0003800000 */
[----:B-1----:R-:W-:Y:S01]  /*0c30*/  ULEA UR7, UR7, 0x3, 0x1 ;  /* 0x0000000307077891 */ /* 0x002fe2000f8e083f */
[----:B------:R-:W-:Y:S11]  /*0c40*/  BRA `(.L_x_13) ;  /* 0x0000000000147947 */ /* 0x000ff60003800000 */
.L_x_12:
[----:B-1----:R-:W-:Y:S01]  /*0c50*/  ULEA UR7, UR7, 0x2, 0x1 ;  /* 0x0000000207077891 */ /* 0x002fe2000f8e083f */
[----:B------:R-:W-:Y:S11]  /*0c60*/  BRA `(.L_x_13) ;  /* 0x00000000000c7947 */ /* 0x000ff60003800000 */
.L_x_11:
[----:B-1----:R-:W-:Y:S01]  /*0c70*/  ULEA UR7, UR7, 0x1, 0x1 ;  /* 0x0000000107077891 */ /* 0x002fe2000f8e083f */
[----:B------:R-:W-:Y:S11]  /*0c80*/  BRA `(.L_x_13) ;  /* 0x0000000000047947 */ /* 0x000ff60003800000 */
.L_x_10:
[----:B-1----:R-:W-:-:S12]  /*0c90*/  USHF.L.U32 UR7, UR7, 0x1, URZ ;  /* 0x0000000107077899 */ /* 0x002fd8000800063f */
.L_x_13:
[----:B------:R-:W-:-:S04]  /*0ca0*/  ULOP3.LUT UR8, UR4, 0x1, URZ, 0xfc, !UPT ;  /* 0x0000000104087892 */ /* 0x000fc8000f8efc3f */
[----:B------:R-:W-:-:S06]  /*0cb0*/  UISETP.NE.AND UP0, UPT, UR8, 0x3, UPT ;  /* 0x000000030800788c */ /* 0x000fcc000bf05270 */
[----:B------:R-:W-:-:S13]  /*0cc0*/  PLOP3.LUT P0, PT, PT, PT, UP0, 0x80, 0x0 ;  /* 0x000000000000781c */ /* 0x000fda0003f0f008 */
[----:B------:R-:W-:Y:S05]  /*0cd0*/  @!P0 BRA `(.L_x_14) ;  /* 0x0000000000048947 */ /* 0x000fea0003800000 */
[----:B-1----:R-:W-:Y:S01]  /*0ce0*/  BPT.TRAP 0x1 ;  /* 0x000000040000795c */ /* 0x002fe20000300000 */
.L_x_14:
[----:B------:R-:W2:Y:S01]  /*0cf0*/  S2UR UR8, SR_CgaCtaId ;  /* 0x00000000000879c3 */ /* 0x000ea20000008800 */
[----:B------:R-:W-:Y:S01]  /*0d00*/  UMOV UR37, 0x400 ;  /* 0x0000040000257882 */ /* 0x000fe20000000000 */
[----:B------:R-:W-:-:S04]  /*0d10*/  MOV R0, UR5 ;  /* 0x0000000500007c02 */ /* 0x000fc80008000f00 */
[----:B------:R-:W-:Y:S01]  /*0d20*/  SHF.L.U32 R0, R0, 0x1f, RZ ;  /* 0x0000001f00007819 */ /* 0x000fe200000006ff */
[----:B--2---:R-:W-:-:S04]  /*0d30*/  ULEA UR37, UR8, UR37, 0x18 ;  /* 0x0000002508257291 */ /* 0x004fc8000f8ec03f */
[----:B------:R-:W-:-:S09]  /*0d40*/  ULEA UR8, UR6, UR37, 0x3 ;  /* 0x0000002506087291 */ /* 0x000fd2000f8e183f */
[----:B------:R-:W2:Y:S02]  /*0d50*/  SYNCS.PHASECHK.TRANS64.TRYWAIT P1, [UR8+0x30050], R0 ;  /* 0x03005000ff0075a7 */ /* 0x000ea40008020148 */
[----:B--2---:R-:W-:Y:S05]  /*0d60*/  @!P1 BRA `(.L_x_15) ;  /* 0x0000008400ac9947 */ /* 0x004fea0003800000 */
.L_x_93:
[----:B------:R-:W-:Y:S05]  /*0d70*/  @!P0 BRA `(.L_x_16) ;  /* 0x0000000000048947 */ /* 0x000fea0003800000 */
[----:B-1----:R-:W-:Y:S01]  /*0d80*/  BPT.TRAP 0x1 ;  /* 0x000000040000795c */ /* 0x002fe20000300000 */
.L_x_16:
[----:B------:R-:W-:Y:S01]  /*0d90*/  SHF.L.U32 R5, RZ, 0x1f, RZ ;  /* 0x0000001fff057819 */ /* 0x000fe200000006ff */
[----:B------:R-:W-:Y:S01]  /*0da0*/  UIADD3 UR11, UR37, 0x30090, URZ ;  /* 0x00030090250b7890 */ /* 0x000fe2000fffe03f */
[----:B------:R-:W-:Y:S02]  /*0db0*/  ISETP.NE.AND P2, PT, RZ, UR10, PT ;  /* 0x0000000aff007c0c */ /* 0x000fe4000bf45270 */
[----:B------:R-:W3:Y:S02]  /*0dc0*/  SYNCS.PHASECHK.TRANS64.TRYWAIT P1, [UR37+0x30000], R5 ;  /* 0x03000005ff0075a7 */ /* 0x000ee40008020165 */
[----:B---3--:R-:W-:Y:S09]  /*0dd0*/  @!P1 BRA `(.L_x_17) ;  /* 0x0000008400a89947 */ /* 0x008ff20003800000 */
.L_x_94:
[----:B------:R-:W-:Y:S01]  /*0de0*/  ULEA UR10, UR10, UR11, 0x3 ;  /* 0x0000000b0a0a7291 */ /* 0x000fe2000f8e183f */
[----:B--2---:R-:W-:Y:S01]  /*0df0*/  SEL R0, RZ, 0x1, P2 ;  /* 0x00000001ff007807 */ /* 0x004fe20001000000 */
[----:B------:R-:W-:-:S03]  /*0e00*/  UIADD3 UR5, UR36, -0x1, URZ ;  /* 0xffffffff24057890 */ /* 0x000fc6000fffe03f */
[----:B------:R-:W-:Y:S01]  /*0e10*/  SHF.L.U32 R0, R0, 0x1f, RZ ;  /* 0x0000001f00007819 */ /* 0x000fe200000006ff */
[----:B------:R-:W-:-:S03]  /*0e20*/  USHF.L.U32 UR5, UR5, 0x3, URZ ;  /* 0x0000000305057899 */ /* 0x000fc6000800063f */
[----:B------:R-:W2:Y:S02]  /*0e30*/  SYNCS.PHASECHK.TRANS64.TRYWAIT P1, [UR10], R0 ;  /* 0x00000000ff0075a7 */ /* 0x000ea4000802014a */
[----:B--2---:R-:W-:Y:S07]  /*0e40*/  @!P1 BRA `(.L_x_18) ;  /* 0x0000008400a49947 */ /* 0x004fee0003800000 */
.L_x_95:
[----:B------:R-:W-:Y:S01]  /*0e50*/  USHF.R.U32.HI UR8, URZ, 0x4, UR37 ;  /* 0x000000043f087899 */ /* 0x000fe20008011625 */
[----:B------:R-:W-:Y:S01]  /*0e60*/  WARPGROUP.ARRIVE ;  /* 0x00000000000079c5 */ /* 0x000fe20000000000 */
[----:B------:R-:W-:Y:S02]  /*0e70*/  UIADD3 UR9, UR37, 0x8000, URZ ;  /* 0x0000800025097890 */ /* 0x000fe4000fffe03f */
[----:B------:R-:W-:Y:S02]  /*0e80*/  ULOP3.LUT UR8, UR8, 0x3fff, URZ, 0xc0, !UPT ;  /* 0x00003fff08087892 */ /* 0x000fe4000f8ec03f */
[----:B------:R-:W-:Y:S02]  /*0e90*/  USHF.R.U32.HI UR9, URZ, 0x4, UR9 ;  /* 0x000000043f097899 */ /* 0x000fe40008011609 */
[----:B------:R-:W-:Y:S02]  /*0ea0*/  ULOP3.LUT UR8, UR8, 0x10000, URZ, 0xfc, !UPT ;  /* 0x0001000008087892 */ /* 0x000fe4000f8efc3f */
[----:B------:R-:W-:-:S02]  /*0eb0*/  ULOP3.LUT UR10, UR9, 0x3fff, URZ, 0xc0, !UPT ;  /* 0x00003fff090a7892 */ /* 0x000fc4000f8ec03f */
[----:B------:R-:W-:Y:S02]  /*0ec0*/  ULEA UR8, UR6, UR8, 0xa ;  /* 0x0000000806087291 */ /* 0x000fe4000f8e503f */
[----:B------:R-:W-:Y:S01]  /*0ed0*/  ULOP3.LUT UR6, UR10, 0x10000, URZ, 0xfc, !UPT ;  /* 0x000100000a067892 */ /* 0x000fe2000f8efc3f */
[----:B------:R-:W-:Y:S01]  /*0ee0*/  UMOV UR9, 0x40000040 ;  /* 0x4000004000097882 */ /* 0x000fe20000000000 */
[----:B------:R-:W-:Y:S01]  /*0ef0*/  UMOV UR15, 0x40000040 ;  /* 0x40000040000f7882 */ /* 0x000fe20000000000 */
[----:B------:R-:W-:Y:S02]  /*0f00*/  UMOV UR13, UR9 ;  /* 0x00000009000d7c82 */ /* 0x000fe40008000000 */
[----:B------:R-:W-:Y:S01]  /*0f10*/  UMOV UR12, UR8 ;  /* 0x00000008000c7c82 */ /* 0x000fe20008000000 */
[----:B------:R-:W-:Y:S01]  /*0f20*/  UIADD3 UR16, UR8, 0x4, URZ ;  /* 0x0000000408107890 */ /* 0x000fe2000fffe03f */
[----:B------:R-:W-:Y:S01]  /*0f30*/  UMOV UR14, UR6 ;  /* 0x00000006000e7c82 */ /* 0x000fe20008000000 */
[----:B------:R-:W-:Y:S01]  /*0f40*/  UIADD3 UR18, UR6, 0x4, URZ ;  /* 0x0000000406127890 */ /* 0x000fe2000fffe03f */
[----:B------:R-:W-:Y:S01]  /*0f50*/  HGMMA.64x128x16.F32.BF16 R24, gdesc[UR12], RZ, !UPT, gsb0 ;  /* 0x01e000000c1879f0 */ /* 0x000fe2000c0018ff */
[----:B------:R-:W-:-:S02]  /*0f60*/  UIADD3 UR12, UR8, 0x2, URZ ;  /* 0x00000002080c7890 */ /* 0x000fc4000fffe03f */
[----:B------:R-:W-:Y:S01]  /*0f70*/  UIADD3 UR14, UR6, 0x2, URZ ;  /* 0x00000002060e7890 */ /* 0x000fe2000fffe03f */
[----:B------:R-:W-:Y:S01]  /*0f80*/  UMOV UR13, 0x40000040 ;  /* 0x40000040000d7882 */ /* 0x000fe20000000000 */
[----:B------:R-:W-:Y:S01]  /*0f90*/  UMOV UR15, 0x40000040 ;  /* 0x40000040000f7882 */ /* 0x000fe20000000000 */
[----:B------:R-:W-:Y:S01]  /*0fa0*/  UMOV UR17, 0x40000040 ;  /* 0x4000004000117882 */ /* 0x000fe20000000000 */
[----:B------:R-:W-:Y:S01]  /*0fb0*/  UMOV UR19, 0x40000040 ;  /* 0x4000004000137882 */ /* 0x000fe20000000000 */
[----:B------:R-:W-:Y:S02]  /*0fc0*/  UIADD3 UR20, UR8, 0x6, URZ ;  /* 0x0000000608147890 */ /* 0x000fe4000fffe03f */
[----:B------:R-:W-:Y:S01]  /*0fd0*/  UIADD3 UR22, UR6, 0x6, URZ ;  /* 0x0000000606167890 */ /* 0x000fe2000fffe03f */
[----:B------:R-:W-:Y:S01]  /*0fe0*/  UMOV UR21, 0x40000040 ;  /* 0x4000004000157882 */ /* 0x000fe20000000000 */
[----:B------:R-:W-:Y:S01]  /*0ff0*/  UMOV UR23, 0x40000040 ;  /* 0x4000004000177882 */ /* 0x000fe20000000000 */
[----:B------:R-:W-:-:S02]  /*1000*/  UIADD3 UR24, UR8, 0x200, URZ ;  /* 0x0000020008187890 */ /* 0x000fc4000fffe03f */
[----:B------:R-:W-:Y:S01]  /*1010*/  UIADD3 UR26, UR6, 0x400, URZ ;  /* 0x00000400061a7890 */ /* 0x000fe2000fffe03f */
[----:B------:R-:W-:Y:S01]  /*1020*/  UMOV UR25, 0x40000040 ;  /* 0x4000004000197882 */ /* 0x000fe20000000000 */
[----:B------:R-:W-:Y:S01]  /*1030*/  UMOV UR27, 0x40000040 ;  /* 0x40000040001b7882 */ /* 0x000fe20000000000 */
[----:B------:R-:W-:Y:S02]  /*1040*/  UIADD3 UR28, UR8, 0x202, URZ ;  /* 0x00000202081c7890 */ /* 0x000fe4000fffe03f */
[----:B------:R-:W-:Y:S01]  /*1050*/  UIADD3 UR30, UR6, 0x402, URZ ;  /* 0x00000402061e7890 */ /* 0x000fe2000fffe03f */
        /* <DEDUP_REMOVED lines=10> */
[----:B------:R-:W-:Y:S01]  /*1100*/  ULOP3.LUT UR5, UR5, 0x8, URZ, 0xc, !UPT ;  /* 0x0000000805057892 */ /* 0x000fe2000f8e0c3f */
[----:B------:R-:W-:Y:S02]  /*1110*/  WARPGROUP.DEPBAR.LE gsb0, 0x0 ;  /* 0x00008000000079c5 */ /* 0x000fe40000010000 */
[----:B------:R-:W-:-:S06]  /*1120*/  WARPGROUP.ARRIVE ;  /* 0x00000000000079c5 */ /* 0x000fcc0000000000 */
[----:B------:R-:W-:Y:S01]  /*1130*/  HGMMA.64x128x16.F32.BF16 R24, gdesc[UR12], R24, gsb0 ;  /* 0x01e000000c1879f0 */ /* 0x000fe20008001818 */
[----:B------:R-:W-:Y:S01]  /*1140*/  ULDC UR14, c[0x0][0x604] ;  /* 0x00018100000e7ab9 */ /* 0x000fe20000000800 */
[----:B------:R-:W-:Y:S01]  /*1150*/  ULDC UR15, c[0x0][0x604] ;  /* 0x00018100000f7ab9 */ /* 0x000fe20000000800 */
[----:B------:R-:W-:Y:S02]  /*1160*/  WARPGROUP.DEPBAR.LE gsb0, 0x0 ;  /* 0x00008000000079c5 */ /* 0x000fe40000010000 */
[----:B------:R-:W-:-:S07]  /*1170*/  WARPGROUP.ARRIVE ;  /* 0x00000000000079c5 */ /* 0x000fce0000000000 */
[----:B------:R-:W-:Y:S03]  /*1180*/  HGMMA.64x128x16.F32.BF16 R24, gdesc[UR16], R24, gsb0 ;  /* 0x01e00000101879f0 */ /* 0x000fe60008001818 */
        /* <DEDUP_REMOVED lines=16> */
[----:B--2---:R-:W-:-:S04]  /*1290*/  FMNMX R3, R24, R25, !PT ;  /* 0x0000001918037209 */ /* 0x004fc80007800000 */
[----:B------:R-:W-:-:S04]  /*12a0*/  FMNMX R0, R28, R3, !PT ;  /* 0x000000031c007209 */ /* 0x000fc80007800000 */
        /* <DEDUP_REMOVED lines=9> */
[----:B------:R-:W-:Y:S02]  /*1340*/  FMNMX R0, R48, R3, !PT ;  /* 0x0000000330007209 */ /* 0x000fe40007800000 */
[----:B------:R-:W-:Y:S02]  /*1350*/  FMNMX R3, R26, R27, !PT ;  /* 0x0000001b1a037209 */ /* 0x000fe40007800000 */
[----:B------:R-:W-:Y:S02]  /*1360*/  FMNMX R7, R49, R0, !PT ;  /* 0x0000000031077209 */ /* 0x000fe40007800000 */
[----:B------:R-:W-:Y:S02]  /*1370*/  FMNMX R0, R30, R3, !PT ;  /* 0x000000031e007209 */ /* 0x000fe40007800000 */
[----:B------:R-:W-:Y:S02]  /*1380*/  FMNMX R2, R52, R7, !PT ;  /* 0x0000000734027209 */ /* 0x000fe40007800000 */
[----:B------:R-:W-:-:S02]  /*1390*/  FMNMX R3, R31, R0, !PT ;  /* 0x000000001f037209 */ /* 0x000fc40007800000 */
        /* <DEDUP_REMOVED lines=33> */
[----:B------:R-:W-:-:S03]  /*15b0*/  FMNMX R0, R66, R3, !PT ;  /* 0x0000000342007209 */ /* 0x000fc60007800000 */
[----:B------:R-:W2:Y:S01]  /*15c0*/  SHFL.BFLY PT, R7, R2, 0x1, 0x1f ;  /* 0x0c201f0002077f89 */ /* 0x000ea200000e0000 */
[----:B------:R-:W-:-:S04]  /*15d0*/  FMNMX R3, R67, R0, !PT ;  /* 0x0000000043037209 */ /* 0x000fc80007800000 */
[----:B------:R-:W-:-:S04]  /*15e0*/  FMNMX R0, R70, R3, !PT ;  /* 0x0000000346007209 */ /* 0x000fc80007800000 */
[----:B------:R-:W-:-:S04]  /*15f0*/  FMNMX R3, R71, R0, !PT ;  /* 0x0000000047037209 */ /* 0x000fc80007800000 */
[----:B------:R-:W-:-:S04]  /*1600*/  FMNMX R0, R74, R3, !PT ;  /* 0x000000034a007209 */ /* 0x000fc80007800000 */
[----:B------:R-:W-:-:S04]  /*1610*/  FMNMX R3, R75, R0, !PT ;  /* 0x000000004b037209 */ /* 0x000fc80007800000 */
[----:B------:R-:W-:Y:S02]  /*1620*/  FMNMX R0, R78, R3, !PT ;  /* 0x000000034e007209 */ /* 0x000fe40007800000 */
[----:B--2---:R-:W-:Y:S02]  /*1630*/  FMNMX R7, R2, R7, !PT ;  /* 0x0000000702077209 */ /* 0x004fe40007800000 */
[----:B------:R-:W-:-:S03]  /*1640*/  FMNMX R3, R79, R0, !PT ;  /* 0x000000004f037209 */ /* 0x000fc60007800000 */
[----:B------:R-:W2:Y:S01]  /*1650*/  SHFL.BFLY PT, R4, R7, 0x2, 0x1f ;  /* 0x0c401f0007047f89 */ /* 0x000ea200000e0000 */
[----:B------:R-:W-:-:S04]  /*1660*/  FMNMX R0, R82, R3, !PT ;  /* 0x0000000352007209 */ /* 0x000fc80007800000 */
[----:B------:R-:W-:-:S04]  /*1670*/  FMNMX R3, R83, R0, !PT ;  /* 0x0000000053037209 */ /* 0x000fc80007800000 */
[----:B------:R-:W-:-:S04]  /*1680*/  FMNMX R0, R86, R3, !PT ;  /* 0x0000000356007209 */ /* 0x000fc80007800000 */
[----:B------:R-:W-:-:S05]  /*1690*/  FMNMX R0, R87, R0, !PT ;  /* 0x0000000057007209 */ /* 0x000fca0007800000 */
[----:B------:R-:W3:Y:S01]  /*16a0*/  SHFL.BFLY PT, R9, R0, 0x1, 0x1f ;  /* 0x0c201f0000097f89 */ /* 0x000ee200000e0000 */
[----:B--2---:R-:W-:-:S04]  /*16b0*/  FMNMX R3, R7, R4, !PT ;  /* 0x0000000407037209 */ /* 0x004fc80007800000 */
[----:B------:R-:W-:-:S04]  /*16c0*/  FSETP.NEU.AND P1, PT, R3, -INF , PT ;  /* 0xff8000000300780b */ /* 0x000fc80003f2d000 */
[----:B------:R-:W-:-:S05]  /*16d0*/  FSEL R2, R3, RZ, P1 ;  /* 0x000000ff03027208 */ /* 0x000fca0000800000 */
[----:B------:R-:W-:Y:S01]  /*16e0*/  FMUL R2, R2, UR14 ;  /* 0x0000000e02027c20 */ /* 0x000fe20008400000 */
[----:B------:R-:W-:-:S03]  /*16f0*/  ULDC UR14, c[0x0][0x604] ;  /* 0x00018100000e7ab9 */ /* 0x000fc60000000800 */
[--C-:B------:R-:W-:Y:S01]  /*1700*/  FFMA R24, R24, UR14, -R2.reuse ;  /* 0x0000000e18187c23 */ /* 0x100fe20008000802 */
[----:B---3--:R-:W-:Y:S01]  /*1710*/  FMNMX R9, R0, R9, !PT ;  /* 0x0000000900097209 */ /* 0x008fe20007800000 */
[----:B------:R-:W-:Y:S02]  /*1720*/  ULDC UR14, c[0x0][0x604] ;  /* 0x00018100000e7ab9 */ /* 0x000fe40000000800 */
[--C-:B------:R-:W-:Y:S01]  /*1730*/  FFMA R7, R25, UR14, -R2.reuse ;  /* 0x0000000e19077c23 */ /* 0x100fe20008000802 */
[----:B------:R-:W-:Y:S01]  /*1740*/  ULDC UR14, c[0x0][0x604] ;  /* 0x00018100000e7ab9 */ /* 0x000fe20000000800 */
[----:B------:R-:W2:Y:S01]  /*1750*/  SHFL.BFLY PT, R4, R9, 0x2, 0x1f ;  /* 0x0c401f0009047f89 */ /* 0x000ea200000e0000 */
[--C-:B------:R-:W-:Y:S01]  /*1760*/  FFMA R6, R28, UR14, -R2.reuse ;  /* 0x0000000e1c067c23 */ /* 0x100fe20008000802 */
[----:B------:R-:W-:Y:S01]  /*1770*/  ULDC UR14, c[0x0][0x604] ;  /* 0x00018100000e7ab9 */ /* 0x000fe20000000800 */
[----:B------:R-:W-:Y:S01]  /*1780*/  FSETP.GEU.AND P1, PT, R24, -126, PT ;  /* 0xc2fc00001800780b */ /* 0x000fe20003f2e000 */
[--C-:B------:R-:W-:Y:S01]  /*1790*/  FFMA R29, R29, UR14, -R2.reuse ;  /* 0x0000000e1d1d7c23 */ /* 0x100fe20008000802 */
[----:B------:R-:W-:Y:S01]  /*17a0*/  ULDC UR14, c[0x0][0x604] ;  /* 0x00018100000e7ab9 */ /* 0x000fe20000000800 */
[----:B------:R-:W-:Y:S01]  /*17b0*/  FSETP.GEU.AND P4, PT, R7, -126, PT ;  /* 0xc2fc00000700780b */ /* 0x000fe20003f8e000 */
[--C-:B------:R-:W-:Y:S01]  /*17c0*/  FFMA R28, R32, UR14, -R2.reuse ;  /* 0x0000000e201c7c23 */ /* 0x100fe20008000802 */
[----:B------:R-:W-:Y:S01]  /*17d0*/  ULDC UR14, c[0x0][0x604] ;  /* 0x00018100000e7ab9 */ /* 0x000fe20000000800 */
[----:B------:R-:W-:Y:S01]  /*17e0*/  FSETP.GEU.AND P2, PT, R29, -126, PT ;  /* 0xc2fc00001d00780b */ /* 0x000fe20003f4e000 */
[--C-:B------:R-:W-:Y:S01]  /*17f0*/  FFMA R11, R33, UR14, -R2.reuse ;  /* 0x0000000e210b7c23 */ /* 0x100fe20008000802 */
[----:B------:R-:W-:Y:S01]  /*1800*/  FSETP.GEU.AND P3, PT, R6, -126, PT ;  /* 0xc2fc00000600780b */ /* 0x000fe20003f6e000 */
[----:B------:R-:W-:Y:S01]  /*1810*/  ULDC UR14, c[0x0][0x604] ;  /* 0x00018100000e7ab9 */ /* 0x000fe20000000800 */
[----:B------:R-:W-:Y:S01]  /*1820*/  FSETP.GEU.AND P6, PT, R28, -126, PT ;  /* 0xc2fc00001c00780b */ /* 0x000fe20003fce000 */
[--C-:B------:R-:W-:Y:S01]  /*1830*/  FFMA R8, R36, UR14, -R2.reuse ;  /* 0x0000000e24087c23 */ /* 0x100fe20008000802 */
[----:B------:R-:W-:Y:S01]  /*1840*/  ULDC UR14, c[0x0][0x604] ;  /* 0x00018100000e7ab9 */ /* 0x000fe20000000800 */
[----:B------:R-:W-:Y:S01]  /*1850*/  @!P1 FMUL R24, R24, 0.5 ;  /* 0x3f00000018189820 */ /* 0x000fe20000400000 */
[--C-:B------:R-:W-:Y:S01]  /*1860*/  FFMA R13, R37, UR14, -R2.reuse ;  /* 0x0000000e250d7c23 */ /* 0x100fe20008000802 */
[----:B------:R-:W-:Y:S01]  /*1870*/  ULDC UR14, c[0x0][0x604] ;  /* 0x00018100000e7ab9 */ /* 0x000fe20000000800 */
[----:B------:R-:W-:Y:S01]  /*1880*/  @!P4 FMUL R7, R7, 0.5 ;  /* 0x3f0000000707c820 */ /* 0x000fe20000400000 */
[--C-:B------:R-:W-:Y:S01]  /*1890*/  FFMA R32, R40, UR14, -R2.reuse ;  /* 0x0000000e28207c23 */ /* 0x100fe20008000802 */
[----:B------:R-:W-:Y:S01]  /*18a0*/  ULDC UR14, c[0x0][0x604] ;  /* 0x00018100000e7ab9 */ /* 0x000fe20000000800 */
[----:B------:R-:W-:Y:S01]  /*18b0*/  @!P2 FMUL R29, R29, 0.5 ;  /* 0x3f0000001d1da820 */ /* 0x000fe20000400000 */
[----:B------:R-:W3:Y:S01]  /*18c0*/  MUFU.EX2 R24, R24 ;  /* 0x0000001800187308 */ /* 0x000ee20000000800 */
[----:B--2---:R-:W-:Y:S01]  /*18d0*/  FMNMX R4, R9, R4, !PT ;  /* 0x0000000409047209 */ /* 0x004fe20007800000 */
[----:B------:R-:W-:Y:S01]  /*18e0*/  @!P3 FMUL R6, R6, 0.5 ;  /* 0x3f0000000606b820 */ /* 0x000fe20000400000 */
[----:B------:R-:W-:Y:S01]  /*18f0*/  @!P6 FMUL R28, R28, 0.5 ;  /* 0x3f0000001c1ce820 */ /* 0x000fe20000400000 */
[----:B------:R-:W-:Y:S01]  /*1900*/  FFMA R15, R41, UR14, -R2 ;  /* 0x0000000e290f7c23 */ /* 0x000fe20008000802 */
[----:B------:R-:W-:Y:S01]  /*1910*/  FSETP.NEU.AND P5, PT, R4, -INF , PT ;  /* 0xff8000000400780b */ /* 0x000fe20003fad000 */
[----:B------:R-:W-:-:S02]  /*1920*/  ULDC UR14, c[0x0][0x604] ;  /* 0x00018100000e7ab9 */ /* 0x000fc40000000800 */
[----:B------:R-:W2:Y:S01]  /*1930*/  MUFU.EX2 R9, R29 ;  /* 0x0000001d00097308 */ /* 0x000ea20000000800 */
[----:B------:R-:W-:Y:S01]  /*1940*/  FSEL R0, R4, RZ, P5 ;  /* 0x000000ff04007208 */ /* 0x000fe20002800000 */
[--C-:B------:R-:W-:Y:S01]  /*1950*/  FFMA R10, R44, UR14, -R2.reuse ;  /* 0x0000000e2c0a7c23 */ /* 0x100fe20008000802 */
[----:B------:R-:W-:Y:S01]  /*1960*/  FSETP.GEU.AND P5, PT, R11, -126, PT ;  /* 0xc2fc00000b00780b */ /* 0x000fe20003fae000 */
[----:B------:R-:W-:Y:S02]  /*1970*/  ULDC UR14, c[0x0][0x604] ;  /* 0x00018100000e7ab9 */ /* 0x000fe40000000800 */
[--C-:B------:R-:W-:Y:S01]  /*1980*/  FFMA R17, R45, UR14, -R2.reuse ;  /* 0x0000000e2d117c23 */ /* 0x100fe20008000802 */
[----:B------:R-:W-:Y:S01]  /*1990*/  ULDC UR14, c[0x0][0x604] ;  /* 0x00018100000e7ab9 */ /* 0x000fe20000000800 */
[----:B------:R-:W4:Y:S01]  /*19a0*/  MUFU.EX2 R7, R7 ;  /* 0x0000000700077308 */ /* 0x000f220000000800 */
[----:B---3--:R-:W-:Y:S01]  /*19b0*/  @!P1 FMUL R24, R24, R24 ;  /* 0x0000001818189220 */ /* 0x008fe20000400000 */
[----:B------:R-:W-:Y:S01]  /*19c0*/  FSETP.GEU.AND P1, PT, R8, -126, PT ;  /* 0xc2fc00000800780b */ /* 0x000fe20003f2e000 */
[----:B------:R-:W-:Y:S01]  /*19d0*/  FFMA R36, R48, UR14, -R2 ;  /* 0x0000000e30247c23 */ /* 0x000fe20008000802 */
[----:B------:R-:W-:-:S02]  /*19e0*/  ULDC UR14, c[0x0][0x604] ;  /* 0x00018100000e7ab9 */ /* 0x000fc40000000800 */
[--C-:B------:R-:W-:Y:S01]  /*19f0*/  FFMA R49, R49, UR14, -R2.reuse ;  /* 0x0000000e31317c23 */ /* 0x100fe20008000802 */
[----:B------:R-:W-:Y:S01]  /*1a00*/  ULDC UR14, c[0x0][0x604] ;  /* 0x00018100000e7ab9 */ /* 0x000fe20000000800 */
[----:B------:R-:W-:Y:S01]  /*1a10*/  @!P5 FMUL R11, R11, 0.5 ;  /* 0x3f0000000b0bd820 */ /* 0x000fe20000400000 */
[----:B------:R-:W3:Y:S01]  /*1a20*/  MUFU.EX2 R6, R6 ;  /* 0x0000000600067308 */ /* 0x000ee20000000800 */
[----:B--2---:R-:W-:Y:S01]  /*1a30*/  @!P2 FMUL R9, R9, R9 ;  /* 0x000000090909a220 */ /* 0x004fe20000400000 */
[----:B------:R-:W-:Y:S01]  /*1a40*/  FSETP.GEU.AND P2, PT, R15, -126, PT ;  /* 0xc2fc00000f00780b */ /* 0x000fe20003f4e000 */
[--C-:B------:R-:W-:Y:S01]  /*1a50*/  FFMA R52, R52, UR14, -R2.reuse ;  /* 0x0000000e34347c23 */ /* 0x100fe20008000802 */
[----:B------:R-:W-:Y:S02]  /*1a60*/  ULDC UR14, c[0x0][0x604] ;  /* 0x00018100000e7ab9 */ /* 0x000fe40000000800 */
[----:B------:R-:W-:Y:S01]  /*1a70*/  @!P1 FMUL R8, R8, 0.5 ;  /* 0x3f00000008089820 */ /* 0x000fe20000400000 */
[----:B------:R-:W-:Y:S01]  /*1a80*/  FFMA R53, R53, UR14, -R2 ;  /* 0x0000000e35357c23 */ /* 0x000fe20008000802 */
[----:B------:R-:W2:Y:S01]  /*1a90*/  MUFU.EX2 R28, R28 ;  /* 0x0000001c001c7308 */ /* 0x000ea20000000800 */
[----:B----4-:R-:W-:Y:S01]  /*1aa0*/  @!P4 FMUL R7, R7, R7 ;  /* 0x000000070707c220 */ /* 0x010fe20000400000 */
[----:B------:R-:W-:Y:S01]  /*1ab0*/  FSETP.GEU.AND P4, PT, R13, -126, PT ;  /* 0xc2fc00000d00780b */ /* 0x000fe20003f8e000 */
[----:B------:R-:W-:-:S02]  /*1ac0*/  ULDC UR14, c[0x0][0x604] ;  /* 0x00018100000e7ab9 */ /* 0x000fc40000000800 */
[--C-:B------:R-:W-:Y:S01]  /*1ad0*/  FFMA R56, R56, UR14, -R2.reuse ;  /* 0x0000000e38387c23 */ /* 0x100fe20008000802 */
[----:B------:R-:W-:Y:S01]  /*1ae0*/  ULDC UR14, c[0x0][0x604] ;  /* 0x00018100000e7ab9 */ /* 0x000fe20000000800 */
[----:B------:R-:W-:Y:S01]  /*1af0*/  @!P2 FMUL R15, R15, 0.5 ;  /* 0x3f0000000f0fa820 */ /* 0x000fe20000400000 */
[----:B------:R-:W4:Y:S01]  /*1b00*/  MUFU.EX2 R11, R11 ;  /* 0x0000000b000b7308 */ /* 0x000f220000000800 */
[----:B---3--:R-:W-:Y:S01]  /*1b10*/  @!P3 FMUL R6, R6, R6 ;  /* 0x000000060606b220 */ /* 0x008fe20000400000 */
[----:B------:R-:W-:Y:S01]  /*1b20*/  FSETP.GEU.AND P3, PT, R32, -126, PT ;  /* 0xc2fc00002000780b */ /* 0x000fe20003f6e000 */
[--C-:B------:R-:W-:Y:S01]  /*1b30*/  FFMA R57, R57, UR14, -R2.reuse ;  /* 0x0000000e39397c23 */ /* 0x100fe20008000802 */
[----:B------:R-:W-:Y:S02]  /*1b40*/  ULDC UR14, c[0x0][0x604] ;  /* 0x00018100000e7ab9 */ /* 0x000fe40000000800 */
[----:B------:R-:W-:Y:S01]  /*1b50*/  FFMA R60, R60, UR14, -R2 ;  /* 0x0000000e3c3c7c23 */ /* 0x000fe20008000802 */
[----:B------:R-:W-:Y:S01]  /*1b60*/  @!P4 FMUL R13, R13, 0.5 ;  /* 0x3f0000000d0dc820 */ /* 0x000fe20000400000 */
[----:B------:R-:W3:Y:S01]  /*1b70*/  MUFU.EX2 R15, R15 ;  /* 0x0000000f000f7308 */ /* 0x000ee20000000800 */
[----:B--2---:R-:W-:Y:S01]  /*1b80*/  @!P6 FMUL R28, R28, R28 ;  /* 0x0000001c1c1ce220 */ /* 0x004fe20000400000 */
[----:B------:R-:W-:Y:S01]  /*1b90*/  FSETP.GEU.AND P6, PT, R10, -126, PT ;  /* 0xc2fc00000a00780b */ /* 0x000fe20003fce000 */
[----:B------:R-:W-:-:S02]  /*1ba0*/  ULDC UR14, c[0x0][0x604] ;  /* 0x00018100000e7ab9 */ /* 0x000fc40000000800 */
[--C-:B------:R-:W-:Y:S01]  /*1bb0*/  FFMA R61, R61, UR14, -R2.reuse ;  /* 0x0000000e3d3d7c23 */ /* 0x100fe20008000802 */
[----:B------:R-:W-:Y:S01]  /*1bc0*/  ULDC UR14, c[0x0][0x604] ;  /* 0x00018100000e7ab9 */ /* 0x000fe20000000800 */
[----:B------:R-:W-:Y:S01]  /*1bd0*/  @!P3 FMUL R32, R32, 0.5 ;  /* 0x3f0000002020b820 */ /* 0x000fe20000400000 */
[----:B------:R-:W2:Y:S01]  /*1be0*/  MUFU.EX2 R8, R8 ;  /* 0x0000000800087308 */ /* 0x000ea20000000800 */
[----:B----4-:R-:W-:Y:S01]  /*1bf0*/  @!P5 FMUL R11, R11, R11 ;  /* 0x0000000b0b0bd220 */ /* 0x010fe20000400000 */
[----:B------:R-:W-:Y:S01]  /*1c00*/  FSETP.GEU.AND P5, PT, R17, -126, PT ;  /* 0xc2fc00001100780b */ /* 0x000fe20003fae000 */
[--C-:B------:R-:W-:Y:S01]  /*1c10*/  FFMA R64, R64, UR14, -R2.reuse ;  /* 0x0000000e40407c23 */ /* 0x100fe20008000802 */
[----:B------:R-:W-:Y:S02]  /*1c20*/  ULDC UR14, c[0x0][0x604] ;  /* 0x00018100000e7ab9 */ /* 0x000fe40000000800 */
[----:B------:R-:W-:Y:S01]  /*1c30*/  FFMA R65, R65, UR14, -R2 ;  /* 0x0000000e41417c23 */ /* 0x000fe20008000802 */
[----:B------:R-:W-:Y:S01]  /*1c40*/  @!P6 FMUL R10, R10, 0.5 ;  /* 0x3f0000000a0ae820 */ /* 0x000fe20000400000 */
[----:B------:R-:W4:Y:S01]  /*1c50*/  MUFU.EX2 R13, R13 ;  /* 0x0000000d000d7308 */ /* 0x000f220000000800 */
[----:B---3--:R-:W-:Y:S01]  /*1c60*/  @!P2 FMUL R15, R15, R15 ;  /* 0x0000000f0f0fa220 */ /* 0x008fe20000400000 */
[----:B------:R-:W-:Y:S01]  /*1c70*/  FSETP.GEU.AND P2, PT, R53, -126, PT ;  /* 0xc2fc00003500780b */ /* 0x000fe20003f4e000 */
        /* <DEDUP_REMOVED lines=9> */
[----:B------:R-:W-:Y:S01]  /*1d10*/  FFMA R72, R72, UR14, -R2 ;  /* 0x0000000e48487c23 */ /* 0x000fe20008000802 */
[----:B------:R-:W-:Y:S01]  /*1d20*/  @!P2 FMUL R53, R53, 0.5 ;  /* 0x3f0000003535a820 */ /* 0x000fe20000400000 */
        /* <DEDUP_REMOVED lines=32> */
[----:B------:R-:W-:Y:S01]  /*1f30*/  FFMA R2, R85, UR14, -R2 ;  /* 0x0000000e55027c23 */ /* 0x000fe20008000802 */
[----:B------:R-:W-:Y:S01]  /*1f40*/  ULDC UR14, c[0x0][0x604] ;  /* 0x00018100000e7ab9 */ /* 0x000fe20000000800 */
[----:B------:R-:W-:Y:S01]  /*1f50*/  @!P5 FMUL R57, R57, 0.5 ;  /* 0x3f0000003939d820 */ /* 0x000fe20000400000 */
[----:B------:R-:W3:Y:S01]  /*1f60*/  MUFU.EX2 R19, R56 ;  /* 0x0000003800137308 */ /* 0x000ee20000000800 */
[----:B--2---:R-:W-:Y:S01]  /*1f70*/  @!P1 FMUL R36, R36, R36 ;  /* 0x0000002424249220 */ /* 0x004fe20000400000 */
[----:B------:R-:W-:Y:S01]  /*1f80*/  FSETP.GEU.AND P1, PT, R60, -126, PT ;  /* 0xc2fc00003c00780b */ /* 0x000fe20003f2e000 */
[----:B------:R-:W-:Y:S01]  /*1f90*/  FMUL R0, R0, UR14 ;  /* 0x0000000e00007c20 */ /* 0x000fe20008400000 */
[----:B------:R-:W-:-:S03]  /*1fa0*/  ULDC UR14, c[0x0][0x604] ;  /* 0x00018100000e7ab9 */ /* 0x000fc60000000800 */
        /* <DEDUP_REMOVED lines=25> */
[----:B------:R-:W-:-:S04]  /*2140*/  ULDC UR14, c[0x0][0x604] ;  /* 0x00018100000e7ab9 */ /* 0x000fc80000000800 */
[----:B------:R-:W-:Y:S01]  /*2150*/  @!P5 FMUL R69, R69, 0.5 ;  /* 0x3f0000004545d820 */ /* 0x000fe20000400000 */
[----:B------:R-:W4:Y:S01]  /*2160*/  MUFU.EX2 R12, R61 ;  /* 0x0000003d000c7308 */ /* 0x000f220000000800 */
[----:B---3--:R-:W-:Y:S01]  /*2170*/  @!P2 FMUL R44, R44, R44 ;  /* 0x0000002c2c2ca220 */ /* 0x008fe20000400000 */
[----:B------:R-:W-:-:S05]  /*2180*/  FSETP.GEU.AND P2, PT, R77, -126, PT ;  /* 0xc2fc00004d00780b */ /* 0x000fca0003f4e000 */
[----:B------:R-:W-:Y:S01]  /*2190*/  @!P3 FMUL R64, R64, 0.5 ;  /* 0x3f0000004040b820 */ /* 0x000fe20000400000 */
[----:B------:R-:W3:Y:S01]  /*21a0*/  MUFU.EX2 R25, R68 ;  /* 0x0000004400197308 */ /* 0x000ee20000000800 */
[----:B--2---:R-:W-:Y:S01]  /*21b0*/  @!P1 FMUL R21, R21, R21 ;  /* 0x0000001515159220 */ /* 0x004fe20000400000 */
[----:B------:R-:W-:-:S05]  /*21c0*/  FSETP.GEU.AND P1, PT, R72, -126, PT ;  /* 0xc2fc00004800780b */ /* 0x000fca0003f2e000 */
[----:B------:R-:W-:Y:S01]  /*21d0*/  @!P2 FMUL R77, R77, 0.5 ;  /* 0x3f0000004d4da820 */ /* 0x000fe20000400000 */
[----:B------:R-:W2:Y:S01]  /*21e0*/  MUFU.EX2 R14, R69 ;  /* 0x00000045000e7308 */ /* 0x000ea20000000800 */
[----:B----4-:R-:W-:Y:S01]  /*21f0*/  @!P4 FMUL R12, R12, R12 ;  /* 0x0000000c0c0cc220 */ /* 0x010fe20000400000 */
[----:B------:R-:W-:-:S05]  /*2200*/  FSETP.GEU.AND P4, PT, R73, -126, PT ;  /* 0xc2fc00004900780b */ /* 0x000fca0003f8e000 */
        /* <DEDUP_REMOVED lines=31> */
[----:B------:R-:W-:-:S03]  /*2400*/  FSETP.GEU.AND P5, PT, R45, -126, PT ;  /* 0xc2fc00002d00780b */ /* 0x000fc60003fae000 */
[----:B------:R-:W-:Y:S02]  /*2410*/  FADD R61, R49, R18 ;  /* 0x00000012313d7221 */ /* 0x000fe40000000000 */
[----:B------:R-:W-:Y:S01]  /*2420*/  @!P6 FMUL R30, R30, 0.5 ;  /* 0x3f0000001e1ee820 */ /* 0x000fe20000400000 */
[----:B------:R2:W5:Y:S01]  /*2430*/  MUFU.EX2 R20, R2 ;  /* 0x0000000200147308 */ /* 0x0005620000000800 */
[----:B----4-:R-:W-:Y:S01]  /*2440*/  @!P3 FMUL R33, R33, R33 ;  /* 0x000000212121b220 */ /* 0x010fe20000400000 */
[----:B------:R-:W-:-:S05]  /*2450*/  FSETP.GEU.AND P3, PT, R26, -126, PT ;  /* 0xc2fc00001a00780b */ /* 0x000fca0003f6e000 */
[----:B------:R-:W-:Y:S01]  /*2460*/  @!P5 FMUL R45, R45, 0.5 ;  /* 0x3f0000002d2dd820 */ /* 0x000fe20000400000 */
[----:B------:R-:W4:Y:S01]  /*2470*/  MUFU.EX2 R27, R27 ;  /* 0x0000001b001b7308 */ /* 0x000f220000000800 */
[--C-:B--2---:R-:W-:Y:S01]  /*2480*/  FFMA R2, R35, UR14, -R0.reuse ;  /* 0x0000000e23027c23 */ /* 0x104fe20008000800 */
[----:B------:R-:W-:Y:S01]  /*2490*/  ULDC UR14, c[0x0][0x604] ;  /* 0x00018100000e7ab9 */ /* 0x000fe20000000800 */
[----:B---3--:R-:W-:Y:S01]  /*24a0*/  @!P1 FMUL R41, R41, R41 ;  /* 0x0000002929299220 */ /* 0x008fe20000400000 */
[----:B------:R-:W-:Y:S01]  /*24b0*/  FFMA R38, R38, UR14, -R0 ;  /* 0x0000000e26267c23 */ /* 0x000fe20008000800 */
[----:B------:R-:W-:Y:S01]  /*24c0*/  ULDC UR14, c[0x0][0x604] ;  /* 0x00018100000e7ab9 */ /* 0x000fe20000000800 */
[----:B------:R-:W-:Y:S01]  /*24d0*/  FSETP.GEU.AND P1, PT, R34, -126, PT ;  /* 0xc2fc00002200780b */ /* 0x000fe20003f2e000 */
[----:B------:R-:W-:Y:S01]  /*24e0*/  @!P3 FMUL R26, R26, 0.5 ;  /* 0x3f0000001a1ab820 */ /* 0x000fe20000400000 */
[----:B------:R-:W2:Y:S01]  /*24f0*/  MUFU.EX2 R31, R30 ;  /* 0x0000001e001f7308 */ /* 0x000ea20000000800 */
[----:B-----5:R-:W-:Y:S01]  /*2500*/  @!P4 FMUL R20, R20, R20 ;  /* 0x000000141414c220 */ /* 0x020fe20000400000 */
[----:B------:R-:W-:-:S06]  /*2510*/  FSETP.GEU.AND P4, PT, R2, -126, PT ;  /* 0xc2fc00000200780b */ /* 0x000fcc0003f8e000 */
[----:B------:R-:W3:Y:S01]  /*2520*/  MUFU.EX2 R56, R45 ;  /* 0x0000002d00387308 */ /* 0x000ee20000000800 */
[----:B----4-:R-:W-:Y:S02]  /*2530*/  @!P2 FMUL R27, R27, R27 ;  /* 0x0000001b1b1ba220 */ /* 0x010fe40000400000 */
[----:B------:R-:W-:-:S04]  /*2540*/  @!P1 FMUL R34, R34, 0.5 ;  /* 0x3f00000022229820 */ /* 0x000fc80000400000 */
[----:B------:R-:W-:Y:S01]  /*2550*/  @!P4 FMUL R2, R2, 0.5 ;  /* 0x3f0000000202c820 */ /* 0x000fe20000400000 */
[----:B------:R4:W5:Y:S01]  /*2560*/  MUFU.EX2 R22, R26 ;  /* 0x0000001a00167308 */ /* 0x0009620000000800 */
[----:B--2---:R-:W-:-:S07]  /*2570*/  @!P6 FMUL R31, R31, R31 ;  /* 0x0000001f1f1fe220 */ /* 0x004fce0000400000 */
[----:B------:R-:W2:Y:S01]  /*2580*/  MUFU.EX2 R35, R34 ;  /* 0x0000002200237308 */ /* 0x000ea20000000800 */
[--C-:B----4-:R-:W-:Y:S01]  /*2590*/  FFMA R26, R39, UR14, -R0.reuse ;  /* 0x0000000e271a7c23 */ /* 0x110fe20008000800 */
[----:B------:R-:W-:Y:S01]  /*25a0*/  ULDC UR14, c[0x0][0x604] ;  /* 0x00018100000e7ab9 */ /* 0x000fe20000000800 */
[----:B---3--:R-:W-:Y:S01]  /*25b0*/  @!P5 FMUL R56, R56, R56 ;  /* 0x000000383838d220 */ /* 0x008fe20000400000 */
[--C-:B------:R-:W-:Y:S01]  /*25c0*/  FFMA R42, R42, UR14, -R0.reuse ;  /* 0x0000000e2a2a7c23 */ /* 0x100fe20008000800 */
[----:B------:R-:W-:Y:S01]  /*25d0*/  ULDC UR14, c[0x0][0x604] ;  /* 0x00018100000e7ab9 */ /* 0x000fe20000000800 */
[----:B------:R-:W-:Y:S01]  /*25e0*/  FSETP.GEU.AND P2, PT, R26, -126, PT ;  /* 0xc2fc00001a00780b */ /* 0x000fe20003f4e000 */
[--C-:B------:R-:W-:Y:S01]  /*25f0*/  FFMA R30, R43, UR14, -R0.reuse ;  /* 0x0000000e2b1e7c23 */ /* 0x100fe20008000800 */
[----:B------:R-:W-:Y:S01]  /*2600*/  ULDC UR14, c[0x0][0x604] ;  /* 0x00018100000e7ab9 */ /* 0x000fe20000000800 */
[----:B------:R-:W-:Y:S01]  /*2610*/  FSETP.GEU.AND P6, PT, R42, -126, PT ;  /* 0xc2fc00002a00780b */ /* 0x000fe20003fce000 */
[----:B-----5:R-:W-:Y:S01]  /*2620*/  @!P3 FMUL R22, R22, R22 ;  /* 0x000000161616b220 */ /* 0x020fe20000400000 */
[----:B------:R-:W-:Y:S01]  /*2630*/  FSETP.GEU.AND P3, PT, R38, -126, PT ;  /* 0xc2fc00002600780b */ /* 0x000fe20003f6e000 */
[----:B------:R3:W4:Y:S01]  /*2640*/  MUFU.EX2 R60, R2 ;  /* 0x00000002003c7308 */ /* 0x0007220000000800 */
[----:B------:R-:W-:Y:S01]  /*2650*/  FSETP.GEU.AND P5, PT, R30, -126, PT ;  /* 0xc2fc00001e00780b */ /* 0x000fe20003fae000 */
[----:B------:R-:W-:Y:S01]  /*2660*/  FFMA R46, R46, UR14, -R0 ;  /* 0x0000000e2e2e7c23 */ /* 0x000fe20008000800 */
[----:B------:R-:W-:-:S02]  /*2670*/  ULDC UR14, c[0x0][0x604] ;  /* 0x00018100000e7ab9 */ /* 0x000fc40000000800 */
[--C-:B------:R-:W-:Y:S01]  /*2680*/  FFMA R47, R47, UR14, -R0.reuse ;  /* 0x0000000e2f2f7c23 */ /* 0x100fe20008000800 */
[----:B------:R-:W-:Y:S01]  /*2690*/  ULDC UR14, c[0x0][0x604] ;  /* 0x00018100000e7ab9 */ /* 0x000fe20000000800 */
[----:B------:R-:W-:Y:S01]  /*26a0*/  @!P2 FMUL R26, R26, 0.5 ;  /* 0x3f0000001a1aa820 */ /* 0x000fe20000400000 */
[--C-:B------:R-:W-:Y:S01]  /*26b0*/  FFMA R50, R50, UR14, -R0.reuse ;  /* 0x0000000e32327c23 */ /* 0x100fe20008000800 */
[----:B------:R-:W-:Y:S01]  /*26c0*/  ULDC UR14, c[0x0][0x604] ;  /* 0x00018100000e7ab9 */ /* 0x000fe20000000800 */
[----:B------:R-:W-:Y:S01]  /*26d0*/  @!P6 FMUL R42, R42, 0.5 ;  /* 0x3f0000002a2ae820 */ /* 0x000fe20000400000 */
[----:B------:R5:W1:Y:S01]  /*26e0*/  MUFU.EX2 R64, R26 ;  /* 0x0000001a00407308 */ /* 0x000a620000000800 */
[----:B------:R-:W-:Y:S01]  /*26f0*/  @!P3 FMUL R38, R38, 0.5 ;  /* 0x3f0000002626b820 */ /* 0x000fe20000400000 */
[--C-:B---3--:R-:W-:Y:S01]  /*2700*/  FFMA R2, R51, UR14, -R0.reuse ;  /* 0x0000000e33027c23 */ /* 0x108fe20008000800 */
[----:B------:R-:W-:Y:S01]  /*2710*/  @!P5 FMUL R30, R30, 0.5 ;  /* 0x3f0000001e1ed820 */ /* 0x000fe20000400000 */
[----:B------:R-:W-:Y:S01]  /*2720*/  ULDC UR14, c[0x0][0x604] ;  /* 0x00018100000e7ab9 */ /* 0x000fe20000000800 */
[----:B--2---:R-:W-:Y:S01]  /*2730*/  @!P1 FMUL R35, R35, R35 ;  /* 0x0000002323239220 */ /* 0x004fe20000400000 */
[--C-:B------:R-:W-:Y:S01]  /*2740*/  FFMA R54, R54, UR14, -R0.reuse ;  /* 0x0000000e36367c23 */ /* 0x100fe20008000800 */
[----:B------:R-:W-:Y:S01]  /*2750*/  ULDC UR14, c[0x0][0x604] ;  /* 0x00018100000e7ab9 */ /* 0x000fe20000000800 */
[----:B------:R-:W2:Y:S01]  /*2760*/  MUFU.EX2 R43, R42 ;  /* 0x0000002a002b7308 */ /* 0x000ea20000000800 */
[--C-:B------:R-:W-:Y:S01]  /*2770*/  FFMA R55, R55, UR14, -R0.reuse ;  /* 0x0000000e37377c23 */ /* 0x100fe20008000800 */
[----:B----4-:R-:W-:Y:S01]  /*2780*/  @!P4 FMUL R60, R60, R60 ;  /* 0x0000003c3c3cc220 */ /* 0x010fe20000400000 */
[----:B------:R-:W-:Y:S01]  /*2790*/  FSETP.GEU.AND P1, PT, R46, -126, PT ;  /* 0xc2fc00002e00780b */ /* 0x000fe20003f2e000 */
[----:B------:R-:W-:Y:S01]  /*27a0*/  ULDC UR14, c[0x0][0x604] ;  /* 0x00018100000e7ab9 */ /* 0x000fe20000000800 */
[----:B------:R-:W-:Y:S01]  /*27b0*/  FSETP.GEU.AND P4, PT, R47, -126, PT ;  /* 0xc2fc00002f00780b */ /* 0x000fe20003f8e000 */
[--C-:B-----5:R-:W-:Y:S01]  /*27c0*/  FFMA R26, R58, UR14, -R0.reuse ;  /* 0x0000000e3a1a7c23 */ /* 0x120fe20008000800 */
[----:B------:R-:W-:Y:S01]  /*27d0*/  ULDC UR14, c[0x0][0x604] ;  /* 0x00018100000e7ab9 */ /* 0x000fe20000000800 */
[----:B------:R-:W3:Y:S01]  /*27e0*/  MUFU.EX2 R68, R30 ;  /* 0x0000001e00447308 */ /* 0x000ee20000000800 */
[----:B-1----:R-:W-:Y:S01]  /*27f0*/  @!P2 FMUL R64, R64, R64 ;  /* 0x000000404040a220 */ /* 0x002fe20000400000 */
[----:B------:R-:W-:Y:S01]  /*2800*/  FSETP.GEU.AND P2, PT, R2, -126, PT ;  /* 0xc2fc00000200780b */ /* 0x000fe20003f4e000 */
[----:B------:R-:W-:Y:S01]  /*2810*/  FFMA R59, R59, UR14, -R0 ;  /* 0x0000000e3b3b7c23 */ /* 0x000fe20008000800 */
[----:B------:R-:W-:-:S04]  /*2820*/  ULDC UR14, c[0x0][0x604] ;  /* 0x00018100000e7ab9 */ /* 0x000fc80000000800 */
[----:B------:R-:W1:Y:S01]  /*2830*/  MUFU.EX2 R39, R38 ;  /* 0x0000002600277308 */ /* 0x000e620000000800 */
[----:B--2---:R-:W-:Y:S01]  /*2840*/  @!P6 FMUL R43, R43, R43 ;  /* 0x0000002b2b2be220 */ /* 0x004fe20000400000 */
[----:B------:R-:W-:Y:S01]  /*2850*/  FSETP.GEU.AND P6, PT, R54, -126, PT ;  /* 0xc2fc00003600780b */ /* 0x000fe20003fce000 */
[----:B------:R-:W-:Y:S01]  /*2860*/  @!P1 FMUL R46, R46, 0.5 ;  /* 0x3f0000002e2e9820 */ /* 0x000fe20000400000 */
[----:B------:R-:W-:-:S03]  /*2870*/  @!P4 FMUL R47, R47, 0.5 ;  /* 0x3f0000002f2fc820 */ /* 0x000fc60000400000 */
[----:B------:R-:W-:Y:S01]  /*2880*/  @!P2 FMUL R2, R2, 0.5 ;  /* 0x3f0000000202a820 */ /* 0x000fe20000400000 */
[----:B------:R-:W2:Y:S01]  /*2890*/  MUFU.EX2 R45, R46 ;  /* 0x0000002e002d7308 */ /* 0x000ea20000000800 */
[----:B---3--:R-:W-:Y:S01]  /*28a0*/  @!P5 FMUL R68, R68, R68 ;  /* 0x000000444444d220 */ /* 0x008fe20000400000 */
[----:B------:R-:W-:-:S05]  /*28b0*/  FSETP.GEU.AND P5, PT, R55, -126, PT ;  /* 0xc2fc00003700780b */ /* 0x000fca0003fae000 */
[----:B------:R-:W-:Y:S01]  /*28c0*/  @!P6 FMUL R54, R54, 0.5 ;  /* 0x3f0000003636e820 */ /* 0x000fe20000400000 */
[----:B------:R3:W4:Y:S01]  /*28d0*/  MUFU.EX2 R76, R2 ;  /* 0x00000002004c7308 */ /* 0x0007220000000800 */
[----:B-1----:R-:W-:Y:S01]  /*28e0*/  @!P3 FMUL R39, R39, R39 ;  /* 0x000000272727b220 */ /* 0x002fe20000400000 */
[----:B------:R-:W-:-:S05]  /*28f0*/  FSETP.GEU.AND P3, PT, R50, -126, PT ;  /* 0xc2fc00003200780b */ /* 0x000fca0003f6e000 */
[----:B------:R-:W-:Y:S01]  /*2900*/  @!P5 FMUL R55, R55, 0.5 ;  /* 0x3f0000003737d820 */ /* 0x000fe20000400000 */
[----:B------:R-:W1:Y:S01]  /*2910*/  MUFU.EX2 R72, R47 ;  /* 0x0000002f00487308 */ /* 0x000e620000000800 */
[--C-:B---3--:R-:W-:Y:S01]  /*2920*/  FFMA R2, R62, UR14, -R0.reuse ;  /* 0x0000000e3e027c23 */ /* 0x108fe20008000800 */
[----:B------:R-:W-:Y:S01]  /*2930*/  ULDC UR14, c[0x0][0x604] ;  /* 0x00018100000e7ab9 */ /* 0x000fe20000000800 */
[----:B--2---:R-:W-:Y:S01]  /*2940*/  @!P1 FMUL R45, R45, R45 ;  /* 0x0000002d2d2d9220 */ /* 0x004fe20000400000 */
[--C-:B------:R-:W-:Y:S01]  /*2950*/  FFMA R63, R63, UR14, -R0.reuse ;  /* 0x0000000e3f3f7c23 */ /* 0x100fe20008000800 */
[----:B------:R-:W-:Y:S01]  /*2960*/  ULDC UR14, c[0x0][0x604] ;  /* 0x00018100000e7ab9 */ /* 0x000fe20000000800 */
[----:B------:R-:W-:Y:S01]  /*2970*/  FSETP.GEU.AND P1, PT, R26, -126, PT ;  /* 0xc2fc00001a00780b */ /* 0x000fe20003f2e000 */
[----:B------:R-:W-:Y:S01]  /*2980*/  @!P3 FMUL R50, R50, 0.5 ;  /* 0x3f0000003232b820 */ /* 0x000fe20000400000 */
[----:B------:R-:W2:Y:S01]  /*2990*/  MUFU.EX2 R47, R54 ;  /* 0x00000036002f7308 */ /* 0x000ea20000000800 */
[--C-:B------:R-:W-:Y:S01]  /*29a0*/  FFMA R30, R66, UR14, -R0.reuse ;  /* 0x0000000e421e7c23 */ /* 0x100fe20008000800 */
[----:B------:R-:W-:Y:S01]  /*29b0*/  ULDC UR14, c[0x0][0x604] ;  /* 0x00018100000e7ab9 */ /* 0x000fe20000000800 */
[----:B----4-:R-:W-:Y:S01]  /*29c0*/  @!P2 FMUL R76, R76, R76 ;  /* 0x0000004c4c4ca220 */ /* 0x010fe20000400000 */
[----:B------:R-:W-:Y:S01]  /*29d0*/  FFMA R67, R67, UR14, -R0 ;  /* 0x0000000e43437c23 */ /* 0x000fe20008000800 */
[----:B------:R-:W-:Y:S01]  /*29e0*/  FSETP.GEU.AND P2, PT, R63, -126, PT ;  /* 0xc2fc00003f00780b */ /* 0x000fe20003f4e000 */
[----:B------:R-:W-:-:S02]  /*29f0*/  ULDC UR14, c[0x0][0x604] ;  /* 0x00018100000e7ab9 */ /* 0x000fc40000000800 */
[----:B------:R3:W4:Y:S01]  /*2a00*/  MUFU.EX2 R58, R55 ;  /* 0x00000037003a7308 */ /* 0x0007220000000800 */
[----:B-1----:R-:W-:Y:S01]  /*2a10*/  @!P4 FMUL R72, R72, R72 ;  /* 0x000000484848c220 */ /* 0x002fe20000400000 */
[----:B------:R-:W-:Y:S01]  /*2a20*/  FSETP.GEU.AND P4, PT, R59, -126, PT ;  /* 0xc2fc00003b00780b */ /* 0x000fe20003f8e000 */
[----:B------:R-:W-:-:S05]  /*2a30*/  @!P1 FMUL R26, R26, 0.5 ;  /* 0x3f0000001a1a9820 */ /* 0x000fca0000400000 */
[----:B------:R-:W1:Y:S01]  /*2a40*/  MUFU.EX2 R51, R50 ;  /* 0x0000003200337308 */ /* 0x000e620000000800 */
[----:B--2---:R-:W-:Y:S01]  /*2a50*/  @!P6 FMUL R47, R47, R47 ;  /* 0x0000002f2f2fe220 */ /* 0x004fe20000400000 */
[----:B------:R-:W-:Y:S01]  /*2a60*/  FSETP.GEU.AND P6, PT, R30, -126, PT ;  /* 0xc2fc00001e00780b */ /* 0x000fe20003fce000 */
[----:B------:R-:W-:Y:S01]  /*2a70*/  @!P2 FMUL R63, R63, 0.5 ;  /* 0x3f0000003f3fa820 */ /* 0x000fe20000400000 */
[----:B---3--:R-:W-:Y:S01]  /*2a80*/  FADD R55, R32, R29 ;  /* 0x0000001d20377221 */ /* 0x008fe20000000000 */
[----:B------:R-:W-:Y:S02]  /*2a90*/  F2FP.BF16.F32.PACK_AB R32, R15, R32 ;  /* 0x000000200f20723e */ /* 0x000fe400000010ff */
[----:B------:R-:W-:Y:S01]  /*2aa0*/  @!P4 FMUL R59, R59, 0.5 ;  /* 0x3f0000003b3bc820 */ /* 0x000fe20000400000 */
[----:B------:R2:W3:Y:S01]  /*2ab0*/  MUFU.EX2 R57, R26 ;  /* 0x0000001a00397308 */ /* 0x0004e20000000800 */
[----:B----4-:R-:W-:Y:S01]  /*2ac0*/  @!P5 FMUL R58, R58, R58 ;  /* 0x0000003a3a3ad220 */ /* 0x010fe20000400000 */
[----:B------:R-:W-:-:S05]  /*2ad0*/  FSETP.GEU.AND P5, PT, R67, -126, PT ;  /* 0xc2fc00004300780b */ /* 0x000fca0003fae000 */
[----:B------:R-:W-:Y:S01]  /*2ae0*/  @!P6 FMUL R30, R30, 0.5 ;  /* 0x3f0000001e1ee820 */ /* 0x000fe20000400000 */
[----:B------:R-:W4:Y:S01]  /*2af0*/  MUFU.EX2 R63, R63 ;  /* 0x0000003f003f7308 */ /* 0x000f220000000800 */
[----:B-1----:R-:W-:Y:S01]  /*2b00*/  @!P3 FMUL R51, R51, R51 ;  /* 0x000000333333b220 */ /* 0x002fe20000400000 */
[----:B------:R-:W-:Y:S01]  /*2b10*/  FSETP.GEU.AND P3, PT, R2, -126, PT ;  /* 0xc2fc00000200780b */ /* 0x000fe20003f6e000 */
[----:B--2---:R-:W-:Y:S01]  /*2b20*/  FFMA R26, R70, UR14, -R0 ;  /* 0x0000000e461a7c23 */ /* 0x004fe20008000800 */
[----:B------:R-:W-:-:S03]  /*2b30*/  ULDC UR14, c[0x0][0x604] ;  /* 0x00018100000e7ab9 */ /* 0x000fc60000000800 */
[----:B------:R-:W-:Y:S01]  /*2b40*/  @!P5 FMUL R67, R67, 0.5 ;  /* 0x3f0000004343d820 */ /* 0x000fe20000400000 */
[----:B------:R1:W2:Y:S01]  /*2b50*/  MUFU.EX2 R70, R30 ;  /* 0x0000001e00467308 */ /* 0x0002a20000000800 */
[----:B---3--:R-:W-:Y:S01]  /*2b60*/  @!P1 FMUL R57, R57, R57 ;  /* 0x0000003939399220 */ /* 0x008fe20000400000 */
[----:B------:R-:W-:-:S05]  /*2b70*/  FSETP.GEU.AND P1, PT, R26, -126, PT ;  /* 0xc2fc00001a00780b */ /* 0x000fca0003f2e000 */
[----:B------:R-:W-:Y:S01]  /*2b80*/  @!P3 FMUL R2, R2, 0.5 ;  /* 0x3f0000000202b820 */ /* 0x000fe20000400000 */
[----:B------:R3:W5:Y:S01]  /*2b90*/  MUFU.EX2 R62, R59 ;  /* 0x0000003b003e7308 */ /* 0x0007620000000800 */
[----:B----4-:R-:W-:Y:S01]  /*2ba0*/  @!P2 FMUL R63, R63, R63 ;  /* 0x0000003f3f3fa220 */ /* 0x010fe20000400000 */
[----:B-1----:R-:W-:Y:S01]  /*2bb0*/  FADD R30, R11, R44 ;  /* 0x0000002c0b1e7221 */ /* 0x002fe20000000000 */
[----:B------:R-:W-:-:S03]  /*2bc0*/  F2FP.BF16.F32.PACK_AB R44, R44, R23 ;  /* 0x000000172c2c723e */ /* 0x000fc600000010ff */
[----:B------:R-:W-:Y:S01]  /*2bd0*/  FADD R69, R30, R61 ;  /* 0x0000003d1e457221 */ /* 0x000fe20000000000 */
[----:B------:R-:W-:Y:S01]  /*2be0*/  @!P1 FMUL R26, R26, 0.5 ;  /* 0x3f0000001a1a9820 */ /* 0x000fe20000400000 */
[----:B------:R1:W4:Y:S01]  /*2bf0*/  MUFU.EX2 R66, R2 ;  /* 0x0000000200427308 */ /* 0x0003220000000800 */
[----:B--2---:R-:W-:Y:S01]  /*2c00*/  @!P6 FMUL R70, R70, R70 ;  /* 0x000000464646e220 */ /* 0x004fe20000400000 */
[----:B---3--:R-:W-:Y:S01]  /*2c10*/  FADD R59, R36, R37 ;  /* 0x00000025243b7221 */ /* 0x008fe20000000000 */
[----:B------:R-:W-:Y:S01]  /*2c20*/  FADD R30, R13, R14 ;  /* 0x0000000e0d1e7221 */ /* 0x000fe20000000000 */
[----:B------:R-:W-:Y:S01]  /*2c30*/  FADD R61, R53, R20 ;  /* 0x00000014353d7221 */ /* 0x000fe20000000000 */
[----:B------:R-:W-:Y:S01]  /*2c40*/  FADD R46, R35, R70 ;  /* 0x00000046232e7221 */ /* 0x000fe20000000000 */
[----:B------:R-:W-:Y:S02]  /*2c50*/  F2FP.BF16.F32.PACK_AB R36, R49, R36 ;  /* 0x000000243124723e */ /* 0x000fe400000010ff */
[----:B------:R-:W2:Y:S01]  /*2c60*/  MUFU.EX2 R67, R67 ;  /* 0x0000004300437308 */ /* 0x000ea20000000800 */
[--C-:B-1----:R-:W-:Y:S01]  /*2c70*/  FFMA R2, R74, UR14, -R0.reuse ;  /* 0x0000000e4a027c23 */ /* 0x102fe20008000800 */
[----:B------:R-:W-:Y:S01]  /*2c80*/  ULDC UR14, c[0x0][0x604] ;  /* 0x00018100000e7ab9 */ /* 0x000fe20000000800 */
[----:B-----5:R-:W-:Y:S01]  /*2c90*/  @!P4 FMUL R62, R62, R62 ;  /* 0x0000003e3e3ec220 */ /* 0x020fe20000400000 */
[--C-:B------:R-:W-:Y:S01]  /*2ca0*/  FFMA R71, R71, UR14, -R0.reuse ;  /* 0x0000000e47477c23 */ /* 0x100fe20008000800 */
[----:B------:R-:W-:Y:S01]  /*2cb0*/  ULDC UR14, c[0x0][0x604] ;  /* 0x00018100000e7ab9 */ /* 0x000fe20000000800 */
[----:B------:R-:W-:Y:S01]  /*2cc0*/  FSETP.GEU.AND P4, PT, R2, -126, PT ;  /* 0xc2fc00000200780b */ /* 0x000fe20003f8e000 */
[--C-:B------:R-:W-:Y:S01]  /*2cd0*/  FFMA R75, R75, UR14, -R0.reuse ;  /* 0x0000000e4b4b7c23 */ /* 0x100fe20008000800 */
[----:B------:R-:W-:Y:S01]  /*2ce0*/  ULDC UR14, c[0x0][0x604] ;  /* 0x00018100000e7ab9 */ /* 0x000fe20000000800 */
[----:B----4-:R-:W-:Y:S01]  /*2cf0*/  @!P3 FMUL R66, R66, R66 ;  /* 0x000000424242b220 */ /* 0x010fe20000400000 */
[--C-:B------:R-:W-:Y:S01]  /*2d00*/  FFMA R82, R82, UR14, -R0.reuse ;  /* 0x0000000e52527c23 */ /* 0x100fe20008000800 */
[----:B------:R-:W-:Y:S01]  /*2d10*/  ULDC UR14, c[0x0][0x604] ;  /* 0x00018100000e7ab9 */ /* 0x000fe20000000800 */
[----:B------:R-:W-:Y:S01]  /*2d20*/  FSETP.GEU.AND P2, PT, R75, -126, PT ;  /* 0xc2fc00004b00780b */ /* 0x000fe20003f4e000 */
[--C-:B------:R-:W-:Y:S01]  /*2d30*/  FFMA R83, R83, UR14, -R0.reuse ;  /* 0x0000000e53537c23 */ /* 0x100fe20008000800 */
[----:B------:R-:W-:Y:S01]  /*2d40*/  ULDC UR14, c[0x0][0x604] ;  /* 0x00018100000e7ab9 */ /* 0x000fe20000000800 */
[----:B------:R-:W-:Y:S01]  /*2d50*/  FSETP.GEU.AND P6, PT, R82, -126, PT ;  /* 0xc2fc00005200780b */ /* 0x000fe20003fce000 */
[--C-:B------:R-:W-:Y:S01]  /*2d60*/  FFMA R78, R78, UR14, -R0.reuse ;  /* 0x0000000e4e4e7c23 */ /* 0x100fe20008000800 */
[----:B--2---:R-:W-:Y:S01]  /*2d70*/  @!P5 FMUL R67, R67, R67 ;  /* 0x000000434343d220 */ /* 0x004fe20000400000 */
[----:B------:R-:W-:Y:S01]  /*2d80*/  FSETP.GEU.AND P5, PT, R83, -126, PT ;  /* 0xc2fc00005300780b */ /* 0x000fe20003fae000 */
[----:B------:R-:W-:Y:S01]  /*2d90*/  @!P4 FMUL R2, R2, 0.5 ;  /* 0x3f0000000202c820 */ /* 0x000fe20000400000 */
[----:B------:R-:W-:Y:S01]  /*2da0*/  ULDC UR14, c[0x0][0x604] ;  /* 0x00018100000e7ab9 */ /* 0x000fe20000000800 */
[----:B------:R-:W-:Y:S01]  /*2db0*/  FSETP.GEU.AND P3, PT, R71, -126, PT ;  /* 0xc2fc00004700780b */ /* 0x000fe20003f6e000 */
[--C-:B------:R-:W-:Y:S01]  /*2dc0*/  FFMA R79, R79, UR14, -R0.reuse ;  /* 0x0000000e4f4f7c23 */ /* 0x100fe20008000800 */
[----:B------:R1:W2:Y:S01]  /*2dd0*/  MUFU.EX2 R80, R2 ;  /* 0x0000000200507308 */ /* 0x0002a20000000800 */
[----:B------:R-:W-:Y:S01]  /*2de0*/  ULDC UR14, c[0x0][0x604] ;  /* 0x00018100000e7ab9 */ /* 0x000fe20000000800 */
[----:B------:R-:W-:Y:S01]  /*2df0*/  @!P2 FMUL R75, R75, 0.5 ;  /* 0x3f0000004b4ba820 */ /* 0x000fe20000400000 */
[--C-:B------:R-:W-:Y:S01]  /*2e00*/  FFMA R86, R86, UR14, -R0.reuse ;  /* 0x0000000e56567c23 */ /* 0x100fe20008000800 */
[----:B------:R-:W-:Y:S01]  /*2e10*/  FFMA R0, R87, UR15, -R0 ;  /* 0x0000000f57007c23 */ /* 0x000fe20008000800 */
[----:B------:R-:W-:Y:S01]  /*2e20*/  @!P6 FMUL R82, R82, 0.5 ;  /* 0x3f0000005252e820 */ /* 0x000fe20000400000 */
[----:B------:R-:W-:Y:S01]  /*2e30*/  FADD R61, R30, R61 ;  /* 0x0000003d1e3d7221 */ /* 0x000fe20000000000 */
[----:B------:R-:W-:Y:S01]  /*2e40*/  FADD R30, R27, R62 ;  /* 0x0000003e1b1e7221 */ /* 0x000fe20000000000 */
[----:B------:R-:W-:Y:S01]  /*2e50*/  @!P5 FMUL R83, R83, 0.5 ;  /* 0x3f0000005353d820 */ /* 0x000fe20000400000 */
[----:B------:R-:W3:Y:S01]  /*2e60*/  MUFU.EX2 R75, R75 ;  /* 0x0000004b004b7308 */ /* 0x000ee20000000800 */
[----:B-1----:R-:W-:Y:S01]  /*2e70*/  FADD R2, R24, R19 ;  /* 0x0000001318027221 */ /* 0x002fe20000000000 */
[----:B------:R-:W-:Y:S01]  /*2e80*/  @!P3 FMUL R71, R71, 0.5 ;  /* 0x3f0000004747b820 */ /* 0x000fe20000400000 */
[----:B------:R-:W-:Y:S01]  /*2e90*/  FADD R50, R60, R67 ;  /* 0x000000433c327221 */ /* 0x000fe20000000000 */
[C---:B------:R-:W-:Y:S01]  /*2ea0*/  F2FP.BF16.F32.PACK_AB R24, R7.reuse, R24 ;  /* 0x000000180718723e */ /* 0x040fe200000010ff */
[----:B------:R-:W-:Y:S01]  /*2eb0*/  FADD R34, R2, R55 ;  /* 0x0000003702227221 */ /* 0x000fe20000000000 */
[----:B------:R-:W-:Y:S01]  /*2ec0*/  FADD R2, R7, R40 ;  /* 0x0000002807027221 */ /* 0x000fe20000000000 */
[----:B------:R-:W-:Y:S01]  /*2ed0*/  FADD R55, R15, R48 ;  /* 0x000000300f377221 */ /* 0x000fe20000000000 */
[----:B------:R-:W1:Y:S01]  /*2ee0*/  MUFU.EX2 R82, R82 ;  /* 0x0000005200527308 */ /* 0x000e620000000800 */
[----:B--2---:R-:W-:Y:S01]  /*2ef0*/  @!P4 FMUL R80, R80, R80 ;  /* 0x000000505050c220 */ /* 0x004fe20000400000 */
[----:B------:R-:W-:Y:S01]  /*2f00*/  FSETP.GEU.AND P4, PT, R78, -126, PT ;  /* 0xc2fc00004e00780b */ /* 0x000fe20003f8e000 */
[----:B------:R-:W-:Y:S01]  /*2f10*/  FADD R38, R2, R55 ;  /* 0x0000003702267221 */ /* 0x000fe20000000000 */
[----:B------:R-:W-:Y:S01]  /*2f20*/  FADD R55, R17, R16 ;  /* 0x0000001011377221 */ /* 0x000fe20000000000 */
[----:B------:R-:W-:Y:S01]  /*2f30*/  FADD R2, R9, R12 ;  /* 0x0000000c09027221 */ /* 0x000fe20000000000 */
[----:B------:R-:W-:Y:S01]  /*2f40*/  FADD R73, R43, R80 ;  /* 0x000000502b497221 */ /* 0x000fe20000000000 */
[----:B------:R-:W-:Y:S01]  /*2f50*/  FADD R38, R38, R69 ;  /* 0x0000004526267221 */ /* 0x000fe20000000000 */
[----:B------:R-:W2:Y:S01]  /*2f60*/  MUFU.EX2 R83, R83 ;  /* 0x0000005300537308 */ /* 0x000ea20000000800 */
[----:B---3--:R-:W-:Y:S01]  /*2f70*/  @!P2 FMUL R75, R75, R75 ;  /* 0x0000004b4b4ba220 */ /* 0x008fe20000400000 */
[----:B------:R-:W-:Y:S01]  /*2f80*/  FSETP.GEU.AND P2, PT, R79, -126, PT ;  /* 0xc2fc00004f00780b */ /* 0x000fe20003f4e000 */
[----:B------:R-:W-:Y:S01]  /*2f90*/  FADD R2, R2, R55 ;  /* 0x0000003702027221 */ /* 0x000fe20000000000 */
[----:B------:R-:W-:Y:S01]  /*2fa0*/  F2FP.BF16.F32.PACK_AB R48, R48, R29 ;  /* 0x0000001d3030723e */ /* 0x000fe200000010ff */
[----:B------:R-:W-:Y:S01]  /*2fb0*/  FADD R77, R68, R75 ;  /* 0x0000004b444d7221 */ /* 0x000fe20000000000 */
[----:B------:R-:W-:Y:S01]  /*2fc0*/  F2FP.BF16.F32.PACK_AB R29, R60, R35 ;  /* 0x000000233c1d723e */ /* 0x000fe200000010ff */
[----:B------:R-:W-:Y:S01]  /*2fd0*/  @!P4 FMUL R78, R78, 0.5 ;  /* 0x3f0000004e4ec820 */ /* 0x000fe20000400000 */
[----:B------:R3:W4:Y:S01]  /*2fe0*/  MUFU.EX2 R74, R26 ;  /* 0x0000001a004a7308 */ /* 0x0007220000000800 */
[----:B-1----:R-:W-:Y:S01]  /*2ff0*/  @!P6 FMUL R82, R82, R82 ;  /* 0x000000525252e220 */ /* 0x002fe20000400000 */
[----:B------:R-:W-:Y:S01]  /*3000*/  FSETP.GEU.AND P6, PT, R86, -126, PT ;  /* 0xc2fc00005600780b */ /* 0x000fe20003fce000 */
[----:B------:R-:W-:Y:S01]  /*3010*/  FADD R84, R30, R77 ;  /* 0x0000004d1e547221 */ /* 0x000fe20000000000 */
[----:B------:R-:W-:Y:S01]  /*3020*/  FADD R61, R2, R61 ;  /* 0x0000003d023d7221 */ /* 0x000fe20000000000 */
[----:B------:R-:W-:Y:S01]  /*3030*/  FADD R81, R51, R82 ;  /* 0x0000005233517221 */ /* 0x000fe20000000000 */
[----:B------:R-:W-:Y:S01]  /*3040*/  F2FP.BF16.F32.PACK_AB R35, R72, R45 ;  /* 0x0000002d4823723e */ /* 0x000fe200000010ff */
[----:B------:R-:W-:Y:S01]  /*3050*/  @!P2 FMUL R79, R79, 0.5 ;  /* 0x3f0000004f4fa820 */ /* 0x000fe20000400000 */
[----:B------:R-:W1:Y:S01]  /*3060*/  MUFU.EX2 R71, R71 ;  /* 0x0000004700477308 */ /* 0x000e620000000800 */
[----:B--2---:R-:W-:Y:S01]  /*3070*/  @!P5 FMUL R83, R83, R83 ;  /* 0x000000535353d220 */ /* 0x004fe20000400000 */
[----:B------:R-:W-:Y:S01]  /*3080*/  FSETP.GEU.AND P5, PT, R0, -126, PT ;  /* 0xc2fc00000000780b */ /* 0x000fe20003fae000 */
[----:B---3--:R-:W-:Y:S01]  /*3090*/  FADD R26, R28, R23 ;  /* 0x000000171c1a7221 */ /* 0x008fe20000000000 */
[----:B------:R-:W-:Y:S01]  /*30a0*/  FADD R87, R46, R81 ;  /* 0x000000512e577221 */ /* 0x000fe20000000000 */
[----:B------:R-:W-:Y:S01]  /*30b0*/  FADD R85, R76, R83 ;  /* 0x000000534c557221 */ /* 0x000fe20000000000 */
[----:B------:R-:W-:Y:S01]  /*30c0*/  FADD R61, R38, R61 ;  /* 0x0000003d263d7221 */ /* 0x000fe20000000000 */
[----:B------:R-:W-:Y:S01]  /*30d0*/  @!P6 FMUL R86, R86, 0.5 ;  /* 0x3f0000005656e820 */ /* 0x000fe20000400000 */
[----:B------:R-:W2:Y:S01]  /*30e0*/  MUFU.EX2 R78, R78 ;  /* 0x0000004e004e7308 */ /* 0x000ea20000000800 */
[----:B------:R-:W-:Y:S01]  /*30f0*/  FADD R65, R26, R59 ;  /* 0x0000003b1a417221 */ /* 0x000fe20000000000 */
[----:B------:R-:W-:Y:S01]  /*3100*/  FADD R26, R6, R21 ;  /* 0x00000015061a7221 */ /* 0x000fe20000000000 */
[----:B------:R-:W-:Y:S01]  /*3110*/  FADD R59, R10, R33 ;  /* 0x000000210a3b7221 */ /* 0x000fe20000000000 */
[----:B----4-:R-:W-:Y:S01]  /*3120*/  @!P1 FMUL R74, R74, R74 ;  /* 0x0000004a4a4a9220 */ /* 0x010fe20000400000 */
[----:B------:R-:W-:Y:S01]  /*3130*/  FADD R89, R50, R85 ;  /* 0x0000005532597221 */ /* 0x000fe20000000000 */
[----:B------:R-:W-:Y:S01]  /*3140*/  FADD R34, R34, R65 ;  /* 0x0000004122227221 */ /* 0x000fe20000000000 */
[----:B------:R-:W-:Y:S01]  /*3150*/  @!P5 FMUL R0, R0, 0.5 ;  /* 0x3f0000000000d820 */ /* 0x000fe20000400000 */
[----:B------:R-:W3:Y:S01]  /*3160*/  MUFU.EX2 R79, R79 ;  /* 0x0000004f004f7308 */ /* 0x000ee20000000800 */
[----:B------:R-:W-:Y:S01]  /*3170*/  FADD R42, R26, R59 ;  /* 0x0000003b1a2a7221 */ /* 0x000fe20000000000 */
[----:B------:R-:W-:Y:S01]  /*3180*/  FADD R26, R8, R25 ;  /* 0x00000019081a7221 */ /* 0x000fe20000000000 */
[----:B------:R-:W-:Y:S01]  /*3190*/  FADD R59, R52, R41 ;  /* 0x00000029343b7221 */ /* 0x000fe20000000000 */
[----:B-1----:R-:W-:Y:S01]  /*31a0*/  @!P3 FMUL R71, R71, R71 ;  /* 0x000000474747b220 */ /* 0x002fe20000400000 */
[----:B------:R-:W-:Y:S01]  /*31b0*/  FADD R30, R39, R74 ;  /* 0x0000004a271e7221 */ /* 0x000fe20000000000 */
[----:B------:R-:W-:Y:S01]  /*31c0*/  FADD R84, R84, R89 ;  /* 0x0000005954547221 */ /* 0x000fe20000000000 */
[----:B------:R-:W-:Y:S01]  /*31d0*/  FADD R59, R26, R59 ;  /* 0x0000003b1a3b7221 */ /* 0x000fe20000000000 */
[----:B------:R-:W1:Y:S01]  /*31e0*/  MUFU.EX2 R86, R86 ;  /* 0x0000005600567308 */ /* 0x000e620000000800 */
[----:B------:R-:W-:Y:S01]  /*31f0*/  FADD R26, R22, R57 ;  /* 0x00000039161a7221 */ /* 0x000fe20000000000 */
[----:B--2---:R-:W-:Y:S01]  /*3200*/  @!P4 FMUL R78, R78, R78 ;  /* 0x0000004e4e4ec220 */ /* 0x004fe20000400000 */
[----:B------:R-:W-:Y:S01]  /*3210*/  FADD R46, R64, R71 ;  /* 0x00000047402e7221 */ /* 0x000fe20000000000 */
[----:B------:R-:W-:Y:S01]  /*3220*/  FADD R59, R42, R59 ;  /* 0x0000003b2a3b7221 */ /* 0x000fe20000000000 */
[----:B------:R-:W-:Y:S01]  /*3230*/  FADD R54, R26, R73 ;  /* 0x000000491a367221 */ /* 0x000fe20000000000 */
[----:B------:R-:W-:Y:S01]  /*3240*/  FADD R73, R45, R78 ;  /* 0x0000004e2d497221 */ /* 0x000fe20000000000 */
[----:B------:R-:W-:Y:S01]  /*3250*/  FADD R26, R56, R63 ;  /* 0x0000003f381a7221 */ /* 0x000fe20000000000 */
[----:B------:R2:W4:Y:S01]  /*3260*/  MUFU.EX2 R55, R0 ;  /* 0x0000000000377308 */ /* 0x0005220000000800 */
[----:B---3--:R-:W-:Y:S01]  /*3270*/  @!P2 FMUL R79, R79, R79 ;  /* 0x0000004f4f4fa220 */ /* 0x008fe20000400000 */
[----:B------:R-:W-:Y:S01]  /*3280*/  FADD R54, R54, R87 ;  /* 0x0000005736367221 */ /* 0x000fe20000000000 */
[----:B------:R-:W-:Y:S01]  /*3290*/  FADD R34, R34, R59 ;  /* 0x0000003b22227221 */ /* 0x000fe20000000000 */
[----:B------:R-:W-:Y:S01]  /*32a0*/  F2FP.BF16.F32.PACK_AB R38, R53, R52 ;  /* 0x000000343526723e */ /* 0x000fe200000010ff */
[----:B------:R-:W-:Y:S01]  /*32b0*/  FADD R77, R72, R79 ;  /* 0x0000004f484d7221 */ /* 0x000fe20000000000 */
[----:B------:R-:W-:Y:S01]  /*32c0*/  F2FP.BF16.F32.PACK_AB R50, R16, R33 ;  /* 0x000000211032723e */ /* 0x000fe200000010ff */
[----:B------:R-:W-:Y:S01]  /*32d0*/  FADD R2, R34, R61 ;  /* 0x0000003d22027221 */ /* 0x000fe20000000000 */
[----:B------:R-:W-:Y:S01]  /*32e0*/  F2FP.BF16.F32.PACK_AB R52, R18, R37 ;  /* 0x000000251234723e */ /* 0x000fe200000010ff */
[----:B-1----:R-:W-:Y:S01]  /*32f0*/  @!P6 FMUL R86, R86, R86 ;  /* 0x000000565656e220 */ /* 0x002fe20000400000 */
[----:B--2---:R-:W-:Y:S01]  /*3300*/  FADD R0, R31, R66 ;  /* 0x000000421f007221 */ /* 0x004fe20000000000 */
[----:B------:R-:W-:Y:S01]  /*3310*/  FADD R26, R26, R77 ;  /* 0x0000004d1a1a7221 */ /* 0x000fe20000000000 */
[----:B------:R-:W-:Y:S01]  /*3320*/  F2FP.BF16.F32.PACK_AB R33, R68, R43 ;  /* 0x0000002b4421723e */ /* 0x000fe200000010ff */
[----:B------:R-:W-:Y:S01]  /*3330*/  FADD R81, R47, R86 ;  /* 0x000000562f517221 */ /* 0x000fe20000000000 */
[----:B------:R-:W-:Y:S01]  /*3340*/  FADD R0, R0, R73 ;  /* 0x0000004900007221 */ /* 0x000fe20000000000 */
[----:B------:R-:W-:Y:S01]  /*3350*/  F2FP.BF16.F32.PACK_AB R37, R76, R51 ;  /* 0x000000334c25723e */ /* 0x000fe200000010ff */
[----:B----4-:R-:W-:Y:S01]  /*3360*/  @!P5 FMUL R55, R55, R55 ;  /* 0x000000373737d220 */ /* 0x010fe20000400000 */
[----:B------:R-:W-:Y:S01]  /*3370*/  FADD R81, R30, R81 ;  /* 0x000000511e517221 */ /* 0x000fe20000000000 */
[----:B------:R-:W-:-:S02]  /*3380*/  F2FP.BF16.F32.PACK_AB R28, R11, R28 ;  /* 0x0000001c0b1c723e */ /* 0x000fc400000010ff */
[----:B------:R-:W-:Y:S01]  /*3390*/  FADD R85, R58, R55 ;  /* 0x000000373a557221 */ /* 0x000fe20000000000 */
[----:B------:R-:W-:Y:S01]  /*33a0*/  FADD R81, R0, R81 ;  /* 0x0000005100517221 */ /* 0x000fe20000000000 */
[----:B------:R-:W-:Y:S02]  /*33b0*/  MOV R0, UR5 ;  /* 0x0000000500007c02 */ /* 0x000fe40008000f00 */
[----:B------:R-:W-:Y:S01]  /*33c0*/  FADD R85, R46, R85 ;  /* 0x000000552e557221 */ /* 0x000fe20000000000 */
[----:B------:R-:W-:Y:S01]  /*33d0*/  FADD R54, R54, R81 ;  /* 0x0000005136367221 */ /* 0x000fe20000000000 */
[----:B------:R-:W-:Y:S01]  /*33e0*/  F2FP.BF16.F32.PACK_AB R46, R14, R25 ;  /* 0x000000190e2e723e */ /* 0x000fe200000010ff */
[----:B------:R1:W-:Y:S01]  /*33f0*/  SYNCS.ARRIVE.TRANS64.A1T0 RZ, [R0+UR11], RZ ;  /* 0x000000ff00ff79a7 */ /* 0x0003e2000810000b */
[----:B------:R-:W-:Y:S01]  /*3400*/  FADD R85, R26, R85 ;  /* 0x000000551a557221 */ /* 0x000fe20000000000 */
[----:B------:R-:W-:Y:S02]  /*3410*/  F2FP.BF16.F32.PACK_AB R25, R27, R22 ;  /* 0x000000161b19723e */ /* 0x000fe400000010ff */
[----:B------:R-:W-:Y:S01]  /*3420*/  F2FP.BF16.F32.PACK_AB R27, R56, R31 ;  /* 0x0000001f381b723e */ /* 0x000fe200000010ff */
[----:B------:R-:W-:Y:S01]  /*3430*/  FADD R85, R84, R85 ;  /* 0x0000005554557221 */ /* 0x000fe20000000000 */
[----:B------:R-:W-:-:S02]  /*3440*/  F2FP.BF16.F32.PACK_AB R31, R64, R39 ;  /* 0x00000027401f723e */ /* 0x000fc400000010ff */
[----:B------:R-:W-:Y:S01]  /*3450*/  F2FP.BF16.F32.PACK_AB R39, R58, R47 ;  /* 0x0000002f3a27723e */ /* 0x000fe200000010ff */
[----:B-1----:R-:W-:Y:S01]  /*3460*/  FADD R0, R54, R85 ;  /* 0x0000005536007221 */ /* 0x002fe20000000000 */
[----:B------:R-:W-:Y:S02]  /*3470*/  F2FP.BF16.F32.PACK_AB R54, R20, R41 ;  /* 0x000000291436723e */ /* 0x000fe400000010ff */
[----:B------:R-:W-:Y:S02]  /*3480*/  F2FP.BF16.F32.PACK_AB R26, R9, R6 ;  /* 0x00000006091a723e */ /* 0x000fe400000010ff */
[----:B------:R-:W-:Y:S02]  /*3490*/  F2FP.BF16.F32.PACK_AB R30, R13, R8 ;  /* 0x000000080d1e723e */ /* 0x000fe400000010ff */
[----:B------:R-:W-:Y:S02]  /*34a0*/  F2FP.BF16.F32.PACK_AB R34, R17, R10 ;  /* 0x0000000a1122723e */ /* 0x000fe400000010ff */
[----:B------:R-:W-:-:S02]  /*34b0*/  F2FP.BF16.F32.PACK_AB R40, R40, R19 ;  /* 0x000000132828723e */ /* 0x000fc400000010ff */
[----:B------:R-:W-:Y:S02]  /*34c0*/  F2FP.BF16.F32.PACK_AB R42, R12, R21 ;  /* 0x000000150c2a723e */ /* 0x000fe400000010ff */
[----:B------:R-:W-:Y:S02]  /*34d0*/  F2FP.BF16.F32.PACK_AB R41, R62, R57 ;  /* 0x000000393e29723e */ /* 0x000fe400000010ff */
[----:B------:R-:W-:Y:S02]  /*34e0*/  F2FP.BF16.F32.PACK_AB R43, R63, R66 ;  /* 0x000000423f2b723e */ /* 0x000fe400000010ff */
[----:B------:R-:W-:Y:S02]  /*34f0*/  F2FP.BF16.F32.PACK_AB R45, R67, R70 ;  /* 0x00000046432d723e */ /* 0x000fe400000010ff */
[----:B------:R-:W-:Y:S02]  /*3500*/  F2FP.BF16.F32.PACK_AB R47, R71, R74 ;  /* 0x0000004a472f723e */ /* 0x000fe400000010ff */
[----:B------:R-:W-:-:S02]  /*3510*/  F2FP.BF16.F32.PACK_AB R49, R75, R80 ;  /* 0x000000504b31723e */ /* 0x000fc400000010ff */
[----:B------:R-:W-:Y:S02]  /*3520*/  F2FP.BF16.F32.PACK_AB R51, R79, R78 ;  /* 0x0000004e4f33723e */ /* 0x000fe400000010ff */
[----:B------:R-:W-:Y:S01]  /*3530*/  F2FP.BF16.F32.PACK_AB R53, R83, R82 ;  /* 0x000000525335723e */ /* 0x000fe200000010ff */
[----:B------:R-:W-:Y:S06]  /*3540*/  @!P0 BRA `(.L_x_19) ;  /* 0x0000000000048947 */ /* 0x000fec0003800000 */
[----:B------:R-:W-:Y:S01]  /*3550*/  BPT.TRAP 0x1 ;  /* 0x000000040000795c */ /* 0x000fe20000300000 */
.L_x_19:
[----:B------:R-:W1:Y:S01]  /*3560*/  SYNCS.PHASECHK.TRANS64.TRYWAIT P1, [UR37+0x30008], R5 ;  /* 0x03000805ff0075a7 */ /* 0x000e620008020165 */
[----:B------:R-:W-:Y:S01]  /*3570*/  ULOP3.LUT UR5, UR10, 0x4000000, URZ, 0xfc, !UPT ;  /* 0x040000000a057892 */ /* 0x000fe2000f8efc3f */
[----:B-1----:R-:W-:Y:S11]  /*3580*/  @!P1 BRA `(.L_x_20) ;  /* 0x0000005c00ec9947 */ /* 0x002ff60003800000 */
.L_x_96:
[----:B------:R-:W-:Y:S01]  /*3590*/  UIADD3 UR10, UR5, 0x800, URZ ;  /* 0x00000800050a7890 */ /* 0x000fe2000fffe03f */
[----:B------:R-:W-:Y:S01]  /*35a0*/  WARPGROUP.ARRIVE ;  /* 0x00000000000079c5 */ /* 0x000fe20000000000 */
[----:B------:R-:W-:Y:S01]  /*35b0*/  UMOV UR11, 0x40000040 ;  /* 0x40000040000b7882 */ /* 0x000fe20000000000 */
[----:B------:R-:W-:-:S06]  /*35c0*/  F2FP.BF16.F32.PACK_AB R55, R55, R86 ;  /* 0x000000563737723e */ /* 0x000fcc00000010ff */
[----:B------:R-:W-:Y:S01]  /*35d0*/  HGMMA.64x128x16.F32.BF16 R88, R24, gdesc[UR8].tnspB, RZ, !UPT, gsb0 ;  /* 0x41e0000818587df0 */ /* 0x000fe2000c0018ff */
[----:B------:R-:W-:Y:S01]  /*35e0*/  UIADD3 UR10, UR5, 0x880, URZ ;  /* 0x00000880050a7890 */ /* 0x000fe2000fffe03f */
[----:B------:R-:W-:Y:S01]  /*35f0*/  UMOV UR11, 0x40000040 ;  /* 0x40000040000b7882 */ /* 0x000fe20000000000 */
[----:B------:R-:W-:Y:S02]  /*3600*/  WARPGROUP.DEPBAR.LE gsb0, 0x0 ;  /* 0x00008000000079c5 */ /* 0x000fe40000010000 */
[----:B------:R-:W-:-:S07]  /*3610*/  WARPGROUP.ARRIVE ;  /* 0x00000000000079c5 */ /* 0x000fce0000000000 */
[----:B------:R-:W-:Y:S01]  /*3620*/  HGMMA.64x128x16.F32.BF16 R88, R28, gdesc[UR8].tnspB, R88, gsb0 ;  /* 0x41e000081c587df0 */ /* 0x000fe20008001858 */
        /* <DEDUP_REMOVED lines=29> */
[----:B------:R-:W-:Y:S03]  /*3800*/  HGMMA.64x128x16.F32.BF16 R88, R52, gdesc[UR8].tnspB, R88, gsb0 ;  /* 0x41e0000834587df0 */ /* 0x000fe60008001858 */
[----:B------:R-:W-:Y:S02]  /*3810*/  WARPGROUP.DEPBAR.LE gsb0, 0x0 ;  /* 0x00008000000079c5 */ /* 0x000fe40000010000 */
[----:B------:R-:W-:Y:S05]  /*3820*/  @!P0 BRA `(.L_x_21) ;  /* 0x0000000000048947 */ /* 0x000fea0003800000 */
[----:B------:R-:W-:Y:S01]  /*3830*/  BPT.TRAP 0x1 ;  /* 0x000000040000795c */ /* 0x000fe20000300000 */
.L_x_21:
[----:B------:R-:W-:Y:S02]  /*3840*/  UISETP.GT.U32.AND UP0, UPT, UR4, 0x1, UPT ;  /* 0x000000010400788c */ /* 0x000fe4000bf04070 */
[----:B------:R-:W-:-:S04]  /*3850*/  UIADD3 UR10, UR37, 0x30028, URZ ;  /* 0x00030028250a7890 */ /* 0x000fc8000fffe03f */
[----:B------:R-:W-:Y:S01]  /*3860*/  PLOP3.LUT P1, PT, PT, PT, UP0, 0x80, 0x0 ;  /* 0x000000000000781c */ /* 0x000fe20003f2f008 */
[----:B------:R-:W-:-:S09]  /*3870*/  UPRMT UR10, URZ, 0x654, UR10 ;  /* 0x000006543f0a7896 */ /* 0x000fd2000800000a */
[----:B------:R-:W-:Y:S03]  /*3880*/  SYNCS.ARRIVE.TRANS64.RED.A1T0 RZ, [UR10], RZ ;  /* 0x000000ffffff79a7 */ /* 0x000fe6000810040a */
[----:B------:R-:W-:Y:S05]  /*3890*/  @P1 BRA `(.L_x_22) ;  /* 0x0000000000041947 */ /* 0x000fea0003800000 */
[----:B------:R-:W-:Y:S01]  /*38a0*/  BPT.TRAP 0x1 ;  /* 0x000000040000795c */ /* 0x000fe20000300000 */
.L_x_22:
[----:B-1----:R-:W1:Y:S02]  /*38b0*/  LDC R5, c[0x0][0x28c] ;  /* 0x0000a300ff057b82 */ /* 0x002e640000000800 */
[----:B-1----:R-:W-:-:S13]  /*38c0*/  ISETP.GE.AND P2, PT, R5, 0x81, PT ;  /* 0x000000810500780c */ /* 0x002fda0003f46270 */
[----:B------:R-:W-:Y:S05]  /*38d0*/  @!P2 BRA `(.L_x_23) ;  /* 0x0000002c0028a947 */ /* 0x000fea0003800000 */
[----:B------:R-:W-:Y:S01]  /*38e0*/  IADD3 R5, R5, 0x7f, RZ ;  /* 0x0000007f05057810 */ /* 0x000fe20007ffe0ff */
[----:B------:R-:W-:Y:S01]  /*38f0*/  UMOV UR38, 0x2 ;  /* 0x0000000200267882 */ /* 0x000fe20000000000 */
[----:B------:R-:W-:Y:S01]  /*3900*/  MOV R7, R3 ;  /* 0x0000000300077202 */ /* 0x000fe20000000f00 */
[----:B------:R-:W-:Y:S01]  /*3910*/  UMOV UR4, 0x1 ;  /* 0x0000000100047882 */ /* 0x000fe20000000000 */
[----:B------:R-:W-:Y:S01]  /*3920*/  SHF.R.S32.HI R6, RZ, 0x1f, R5 ;  /* 0x0000001fff067819 */ /* 0x000fe20000011405 */
[----:B------:R-:W-:Y:S01]  /*3930*/  ULDC UR39, c[0x0][0x604] ;  /* 0x0001810000277ab9 */ /* 0x000fe20000000800 */
[----:B------:R-:W-:Y:S02]  /*3940*/  MOV R9, R4 ;  /* 0x0000000400097202 */ /* 0x000fe40000000f00 */
[----:B------:R-:W-:Y:S02]  /*3950*/  LEA.HI R5, R6, R5, RZ, 0x7 ;  /* 0x0000000506057211 */ /* 0x000fe400078f38ff */
[----:B------:R-:W-:-:S02]  /*3960*/  MOV R6, RZ ;  /* 0x000000ff00067202 */ /* 0x000fc40000000f00 */
[----:B------:R-:W-:-:S07]  /*3970*/  SHF.R.S32.HI R5, RZ, 0x7, R5 ;  /* 0x00000007ff057819 */ /* 0x000fce0000011405 */
.L_x_34:
[----:B------:R-:W-:-:S13]  /*3980*/  PLOP3.LUT P3, PT, PT, PT, UP1, 0x80, 0x0 ;  /* 0x000000000000781c */ /* 0x000fda0003f6f018 */
[----:B------:R-:W-:Y:S05]  /*3990*/  @!P3 BRA `(.L_x_24) ;  /* 0x000000000004b947 */ /* 0x000fea0003800000 */
[----:B------:R-:W-:Y:S01]  /*39a0*/  BPT.TRAP 0x1 ;  /* 0x000000040000795c */ /* 0x000fe20000300000 */
.L_x_24:
[----:B------:R-:W-:Y:S01]  /*39b0*/  ULEA UR10, UR38, UR37, 0x3 ;  /* 0x00000025260a7291 */ /* 0x000fe2000f8e183f */
[----:B------:R-:W-:-:S08]  /*39c0*/  SHF.L.U32 R3, R6, 0x1f, RZ ;  /* 0x0000001f06037819 */ /* 0x000fd000000006ff */
[----:B------:R-:W1:Y:S02]  /*39d0*/  SYNCS.PHASECHK.TRANS64.TRYWAIT P2, [UR10+0x30000], R3 ;  /* 0x03000003ff0075a7 */ /* 0x000e64000804014a */
[----:B-1----:R-:W-:Y:S05]  /*39e0*/  @!P2 BRA `(.L_x_25) ;  /* 0x0000005800eca947 */ /* 0x002fea0003800000 */
.L_x_97:
[----:B------:R-:W-:Y:S01]  /*39f0*/  ULEA UR10, UR38, UR6, 0xb ;  /* 0x00000006260a7291 */ /* 0x000fe2000f8e583f */
[----:B------:R-:W-:Y:S01]  /*3a00*/  WARPGROUP.ARRIVE ;  /* 0x00000000000079c5 */ /* 0x000fe20000000000 */
[----:B------:R-:W-:Y:S01]  /*3a10*/  UMOV UR11, 0x40000040 ;  /* 0x40000040000b7882 */ /* 0x000fe20000000000 */
[----:B------:R-:W-:Y:S01]  /*3a20*/  UMOV UR15, 0x40000040 ;  /* 0x40000040000f7882 */ /* 0x000fe20000000000 */
[----:B------:R-:W-:Y:S02]  /*3a30*/  UIADD3 UR14, UR10, 0x2, URZ ;  /* 0x000000020a0e7890 */ /* 0x000fe4000fffe03f */
[----:B------:R-:W-:Y:S01]  /*3a40*/  UIADD3 UR18, UR10, 0x4, URZ ;  /* 0x000000040a127890 */ /* 0x000fe2000fffe03f */
[----:B------:R-:W-:Y:S02]  /*3a50*/  UMOV UR19, 0x40000040 ;  /* 0x4000004000137882 */ /* 0x000fe40000000000 */
[----:B------:R-:W-:Y:S01]  /*3a60*/  HGMMA.64x128x16.F32.BF16 R24, gdesc[UR8], RZ, !UPT, gsb0 ;  /* 0x01e00000081879f0 */ /* 0x000fe2000c0018ff */
[----:B------:R-:W-:Y:S01]  /*3a70*/  UIADD3 UR22, UR10, 0x6, URZ ;  /* 0x000000060a167890 */ /* 0x000fe2000fffe03f */
[----:B------:R-:W-:Y:S01]  /*3a80*/  UMOV UR23, 0x40000040 ;  /* 0x4000004000177882 */ /* 0x000fe20000000000 */
        /* <DEDUP_REMOVED lines=8> */
[----:B------:R-:W-:-:S04]  /*3b10*/  UIADD3 UR10, UR38, 0x1, URZ ;  /* 0x00000001260a7890 */ /* 0x000fc8000fffe03f */
[----:B------:R-:W-:-:S04]  /*3b20*/  UISETP.NE.AND UP0, UPT, UR10, 0x5, UPT ;  /* 0x000000050a00788c */ /* 0x000fc8000bf05270 */
[----:B------:R-:W-:Y:S02]  /*3b30*/  USEL UR11, URZ, 0x1, UP0 ;  /* 0x000000013f0b7887 */ /* 0x000fe40008000000 */
[----:B------:R-:W-:-:S04]  /*3b40*/  USEL UR10, UR10, URZ, UP0 ;  /* 0x0000003f0a0a7287 */ /* 0x000fc80008000000 */
[----:B------:R-:W-:Y:S01]  /*3b50*/  LOP3.LUT R6, R6, UR11, RZ, 0x3c, !PT ;  /* 0x0000000b06067c12 */ /* 0x000fe2000f8e3cff */
[----:B------:R-:W-:Y:S02]  /*3b60*/  WARPGROUP.DEPBAR.LE gsb0, 0x0 ;  /* 0x00008000000079c5 */ /* 0x000fe40000010000 */
[----:B------:R-:W-:-:S06]  /*3b70*/  WARPGROUP.ARRIVE ;  /* 0x00000000000079c5 */ /* 0x000fcc0000000000 */
        /* <DEDUP_REMOVED lines=20> */
[----:B------:R-:W-:Y:S05]  /*3cc0*/  @!P3 BRA `(.L_x_26) ;  /* 0x000000000004b947 */ /* 0x000fea0003800000 */
[----:B------:R-:W-:Y:S01]  /*3cd0*/  BPT.TRAP 0x1 ;  /* 0x000000040000795c */ /* 0x000fe20000300000 */
.L_x_26:
[----:B-1----:R-:W-:Y:S01]  /*3ce0*/  FMNMX R4, R24, R7, !PT ;  /* 0x0000000718047209 */ /* 0x002fe20007800000 */
[----:B------:R-:W-:Y:S01]  /*3cf0*/  ULEA UR11, UR10, UR37, 0x3 ;  /* 0x000000250a0b7291 */ /* 0x000fe2000f8e183f */
[----:B------:R-:W-:Y:S02]  /*3d00*/  FMNMX R10, R26, R9, !PT ;  /* 0x000000091a0a7209 */ /* 0x000fe40007800000 */
[----:B------:R-:W-:Y:S02]  /*3d10*/  FMNMX R3, R25, R4, !PT ;  /* 0x0000000419037209 */ /* 0x000fe40007800000 */
[----:B------:R-:W-:Y:S02]  /*3d20*/  FMNMX R11, R27, R10, !PT ;  /* 0x0000000a1b0b7209 */ /* 0x000fe40007800000 */
[----:B------:R-:W-:Y:S02]  /*3d30*/  FMNMX R4, R28, R3, !PT ;  /* 0x000000031c047209 */ /* 0x000fe40007800000 */
[----:B------:R-:W-:-:S02]  /*3d40*/  FMNMX R10, R30, R11, !PT ;  /* 0x0000000b1e0a7209 */ /* 0x000fc40007800000 */
[----:B------:R-:W-:Y:S02]  /*3d50*/  FMNMX R3, R29, R4, !PT ;  /* 0x000000041d037209 */ /* 0x000fe40007800000 */
[----:B------:R-:W-:Y:S02]  /*3d60*/  FMNMX R13, R31, R10, !PT ;  /* 0x0000000a1f0d7209 */ /* 0x000fe40007800000 */
        /* <DEDUP_REMOVED lines=27> */
[----:B------:R-:W-:-:S05]  /*3f20*/  FMNMX R4, R85, R4, !PT ;  /* 0x0000000455047209 */ /* 0x000fca0007800000 */
[----:B------:R-:W1:Y:S02]  /*3f30*/  SHFL.BFLY PT, R3, R4, 0x1, 0x1f ;  /* 0x0c201f0004037f89 */ /* 0x000e6400000e0000 */
[----:B-1----:R-:W-:Y:S02]  /*3f40*/  FMNMX R8, R4, R3, !PT ;  /* 0x0000000304087209 */ /* 0x002fe40007800000 */
[----:B------:R-:W-:-:S03]  /*3f50*/  FMNMX R4, R34, R13, !PT ;  /* 0x0000000d22047209 */ /* 0x000fc60007800000 */
[----:B------:R-:W1:Y:S01]  /*3f60*/  SHFL.BFLY PT, R3, R8, 0x2, 0x1f ;  /* 0x0c401f0008037f89 */ /* 0x000e6200000e0000 */
[----:B------:R-:W-:-:S04]  /*3f70*/  FMNMX R15, R35, R4, !PT ;  /* 0x00000004230f7209 */ /* 0x000fc80007800000 */
[----:B------:R-:W-:-:S04]  /*3f80*/  FMNMX R4, R38, R15, !PT ;  /* 0x0000000f26047209 */ /* 0x000fc80007800000 */
[----:B------:R-:W-:-:S04]  /*3f90*/  FMNMX R15, R39, R4, !PT ;  /* 0x00000004270f7209 */ /* 0x000fc80007800000 */
[----:B------:R-:W-:-:S04]  /*3fa0*/  FMNMX R4, R42, R15, !PT ;  /* 0x0000000f2a047209 */ /* 0x000fc80007800000 */
[----:B------:R-:W-:-:S04]  /*3fb0*/  FMNMX R17, R43, R4, !PT ;  /* 0x000000042b117209 */ /* 0x000fc80007800000 */
[----:B------:R-:W-:Y:S02]  /*3fc0*/  FMNMX R4, R46, R17, !PT ;  /* 0x000000112e047209 */ /* 0x000fe40007800000 */
[----:B-1----:R-:W-:Y:S02]  /*3fd0*/  FMNMX R3, R8, R3, !PT ;  /* 0x0000000308037209 */ /* 0x002fe40007800000 */
[----:B------:R-:W-:Y:S02]  /*3fe0*/  FMNMX R19, R47, R4, !PT ;  /* 0x000000042f137209 */ /* 0x000fe40007800000 */
[C---:B------:R-:W-:Y:S02]  /*3ff0*/  FSETP.NEU.AND P2, PT, R3.reuse, -INF , PT ;  /* 0xff8000000300780b */ /* 0x040fe40003f4d000 */
[----:B------:R-:W-:Y:S02]  /*4000*/  FMNMX R4, R50, R19, !PT ;  /* 0x0000001332047209 */ /* 0x000fe40007800000 */
[----:B------:R-:W-:-:S02]  /*4010*/  FSEL R16, R3, RZ, P2 ;  /* 0x000000ff03107208 */ /* 0x000fc40001000000 */
[----:B------:R-:W-:-:S03]  /*4020*/  FMNMX R19, R51, R4, !PT ;  /* 0x0000000433137209 */ /* 0x000fc60007800000 */
[----:B------:R-:W-:Y:S01]  /*4030*/  FMUL R152, R16, UR39 ;  /* 0x0000002710987c20 */ /* 0x000fe20008400000 */
[----:B------:R-:W-:Y:S01]  /*4040*/  FMNMX R4, R54, R19, !PT ;  /* 0x0000001336047209 */ /* 0x000fe20007800000 */
[----:B------:R-:W-:Y:S02]  /*4050*/  FADD R16, -R16, R7 ;  /* 0x0000000710107221 */ /* 0x000fe40000000100 */
[--C-:B------:R-:W-:Y:S01]  /*4060*/  FFMA R24, R24, UR39, -R152.reuse ;  /* 0x0000002718187c23 */ /* 0x100fe20008000898 */
[--C-:B------:R-:W-:Y:S01]  /*4070*/  FFMA R11, R25, UR39, -R152.reuse ;  /* 0x00000027190b7c23 */ /* 0x100fe20008000898 */
[--C-:B------:R-:W-:Y:S01]  /*4080*/  FFMA R15, R33, UR39, -R152.reuse ;  /* 0x00000027210f7c23 */ /* 0x100fe20008000898 */
[--C-:B------:R-:W-:Y:S01]  /*4090*/  FFMA R8, R28, UR39, -R152.reuse ;  /* 0x000000271c087c23 */ /* 0x100fe20008000898 */
[--C-:B------:R-:W-:Y:S01]  /*40a0*/  FFMA R13, R29, UR39, -R152.reuse ;  /* 0x000000271d0d7c23 */ /* 0x100fe20008000898 */
[----:B------:R-:W-:Y:S01]  /*40b0*/  FSETP.GEU.AND P6, PT, R24, -126, PT ;  /* 0xc2fc00001800780b */ /* 0x000fe20003fce000 */
        /* <DEDUP_REMOVED lines=9> */
[----:B------:R-:W-:Y:S01]  /*4150*/  FMNMX R21, R55, R4, !PT ;  /* 0x0000000437157209 */ /* 0x000fe20007800000 */
[--C-:B------:R-:W-:Y:S01]  /*4160*/  FFMA R19, R41, UR39, -R152.reuse ;  /* 0x0000002729137c23 */ /* 0x100fe20008000898 */
[--C-:B------:R-:W-:Y:S01]  /*4170*/  FFMA R41, R53, UR39, -R152.reuse ;  /* 0x0000002735297c23 */ /* 0x100fe20008000898 */
[----:B------:R-:W-:Y:S01]  /*4180*/  @!P6 FMUL R24, R24, 0.5 ;  /* 0x3f0000001818e820 */ /* 0x000fe20000400000 */
[----:B------:R-:W-:Y:S01]  /*4190*/  FMNMX R4, R58, R21, !PT ;  /* 0x000000153a047209 */ /* 0x000fe20007800000 */
[----:B------:R-:W-:Y:S01]  /*41a0*/  @!P3 FMUL R11, R11, 0.5 ;  /* 0x3f0000000b0bb820 */ /* 0x000fe20000400000 */
[--C-:B------:R-:W-:Y:S01]  /*41b0*/  FFMA R21, R45, UR39, -R152.reuse ;  /* 0x000000272d157c23 */ /* 0x100fe20008000898 */
[----:B------:R-:W-:Y:S01]  /*41c0*/  @!P4 FMUL R8, R8, 0.5 ;  /* 0x3f0000000808c820 */ /* 0x000fe20000400000 */
[----:B------:R-:W-:Y:S01]  /*41d0*/  FMNMX R23, R59, R4, !PT ;  /* 0x000000043b177209 */ /* 0x000fe20007800000 */
[----:B------:R-:W1:Y:S01]  /*41e0*/  MUFU.EX2 R24, R24 ;  /* 0x0000001800187308 */ /* 0x000e620000000800 */
[----:B------:R-:W-:Y:S01]  /*41f0*/  @!P5 FMUL R13, R13, 0.5 ;  /* 0x3f0000000d0dd820 */ /* 0x000fe20000400000 */
[----:B------:R-:W-:Y:S01]  /*4200*/  @!P2 FMUL R28, R28, 0.5 ;  /* 0x3f0000001c1ca820 */ /* 0x000fe20000400000 */
[----:B------:R-:W-:Y:S01]  /*4210*/  FMNMX R4, R62, R23, !PT ;  /* 0x000000173e047209 */ /* 0x000fe20007800000 */
[--C-:B------:R-:W-:Y:S01]  /*4220*/  FFMA R36, R48, UR39, -R152.reuse ;  /* 0x0000002730247c23 */ /* 0x100fe20008000898 */
[--C-:B------:R-:W-:Y:S01]  /*4230*/  FFMA R14, R52, UR39, -R152.reuse ;  /* 0x00000027340e7c23 */ /* 0x100fe20008000898 */
[--C-:B------:R-:W-:Y:S01]  /*4240*/  FFMA R45, R56, UR39, -R152.reuse ;  /* 0x00000027382d7c23 */ /* 0x100fe20008000898 */
[----:B------:R-:W-:Y:S01]  /*4250*/  FMNMX R23, R63, R4, !PT ;  /* 0x000000043f177209 */ /* 0x000fe20007800000 */
[----:B------:R-:W2:Y:S01]  /*4260*/  MUFU.EX2 R11, R11 ;  /* 0x0000000b000b7308 */ /* 0x000ea20000000800 */
[--C-:B------:R-:W-:Y:S01]  /*4270*/  FFMA R53, R64, UR39, -R152.reuse ;  /* 0x0000002740357c23 */ /* 0x100fe20008000898 */
[--C-:B------:R-:W-:Y:S01]  /*4280*/  FFMA R40, R57, UR39, -R152.reuse ;  /* 0x0000002739287c23 */ /* 0x100fe20008000898 */
[----:B------:R-:W-:Y:S01]  /*4290*/  FMNMX R4, R66, R23, !PT ;  /* 0x0000001742047209 */ /* 0x000fe20007800000 */
[--C-:B------:R-:W-:Y:S01]  /*42a0*/  FFMA R23, R49, UR39, -R152.reuse ;  /* 0x0000002731177c23 */ /* 0x100fe20008000898 */
[--C-:B------:R-:W-:Y:S01]  /*42b0*/  FFMA R49, R60, UR39, -R152.reuse ;  /* 0x000000273c317c23 */ /* 0x100fe20008000898 */
[--C-:B------:R-:W-:Y:S01]  /*42c0*/  FFMA R18, R61, UR39, -R152.reuse ;  /* 0x000000273d127c23 */ /* 0x100fe20008000898 */
[----:B------:R-:W-:Y:S01]  /*42d0*/  FMNMX R25, R67, R4, !PT ;  /* 0x0000000443197209 */ /* 0x000fe20007800000 */
[----:B------:R-:W3:Y:S01]  /*42e0*/  MUFU.EX2 R8, R8 ;  /* 0x0000000800087308 */ /* 0x000ee20000000800 */
[----:B-1----:R-:W-:Y:S01]  /*42f0*/  @!P6 FMUL R24, R24, R24 ;  /* 0x000000181818e220 */ /* 0x002fe20000400000 */
[----:B------:R-:W-:Y:S01]  /*4300*/  FSETP.GEU.AND P6, PT, R15, -126, PT ;  /* 0xc2fc00000f00780b */ /* 0x000fe20003fce000 */
[--C-:B------:R-:W-:Y:S01]  /*4310*/  FFMA R44, R65, UR39, -R152.reuse ;  /* 0x00000027412c7c23 */ /* 0x100fe20008000898 */
[----:B------:R-:W-:Y:S01]  /*4320*/  FMNMX R4, R70, R25, !PT ;  /* 0x0000001946047209 */ /* 0x000fe20007800000 */
[--C-:B------:R-:W-:Y:S01]  /*4330*/  FFMA R48, R73, UR39, -R152.reuse ;  /* 0x0000002749307c23 */ /* 0x100fe20008000898 */
[--C-:B------:R-:W-:Y:S01]  /*4340*/  FFMA R57, R68, UR39, -R152.reuse ;  /* 0x0000002744397c23 */ /* 0x100fe20008000898 */
[--C-:B------:R-:W-:Y:S01]  /*4350*/  FFMA R20, R69, UR39, -R152.reuse ;  /* 0x0000002745147c23 */ /* 0x100fe20008000898 */
[----:B------:R-:W1:Y:S01]  /*4360*/  MUFU.EX2 R13, R13 ;  /* 0x0000000d000d7308 */ /* 0x000e620000000800 */
[----:B--2---:R-:W-:Y:S01]  /*4370*/  @!P3 FMUL R11, R11, R11 ;  /* 0x0000000b0b0bb220 */ /* 0x004fe20000400000 */
[----:B------:R-:W-:Y:S01]  /*4380*/  FSETP.GEU.AND P3, PT, R10, -126, PT ;  /* 0xc2fc00000a00780b */ /* 0x000fe20003f6e000 */
[--C-:B------:R-:W-:Y:S01]  /*4390*/  FFMA R61, R72, UR39, -R152.reuse ;  /* 0x00000027483d7c23 */ /* 0x100fe20008000898 */
[----:B------:R-:W-:Y:S01]  /*43a0*/  FMNMX R25, R71, R4, !PT ;  /* 0x0000000447197209 */ /* 0x000fe20007800000 */
[--C-:B------:R-:W-:Y:S01]  /*43b0*/  FFMA R65, R76, UR39, -R152.reuse ;  /* 0x000000274c417c23 */ /* 0x100fe20008000898 */
[--C-:B------:R-:W-:Y:S01]  /*43c0*/  FFMA R52, R81, UR39, -R152.reuse ;  /* 0x0000002751347c23 */ /* 0x100fe20008000898 */
[----:B------:R-:W-:Y:S01]  /*43d0*/  @!P6 FMUL R15, R15, 0.5 ;  /* 0x3f0000000f0fe820 */ /* 0x000fe20000400000 */
[----:B------:R-:W2:Y:S01]  /*43e0*/  MUFU.EX2 R28, R28 ;  /* 0x0000001c001c7308 */ /* 0x000ea20000000800 */
[----:B---3--:R-:W-:Y:S01]  /*43f0*/  @!P4 FMUL R8, R8, R8 ;  /* 0x000000080808c220 */ /* 0x008fe20000400000 */
[----:B------:R-:W-:Y:S01]  /*4400*/  FSETP.GEU.AND P4, PT, R17, -126, PT ;  /* 0xc2fc00001100780b */ /* 0x000fe20003f8e000 */
[--C-:B------:R-:W-:Y:S01]  /*4410*/  FFMA R22, R77, UR39, -R152.reuse ;  /* 0x000000274d167c23 */ /* 0x100fe20008000898 */
[----:B------:R-:W-:Y:S01]  /*4420*/  FMNMX R4, R74, R25, !PT ;  /* 0x000000194a047209 */ /* 0x000fe20007800000 */
[--C-:B------:R-:W-:Y:S01]  /*4430*/  FFMA R69, R80, UR39, -R152.reuse ;  /* 0x0000002750457c23 */ /* 0x100fe20008000898 */
[--C-:B------:R-:W-:Y:S01]  /*4440*/  FFMA R56, R85, UR39, -R152.reuse ;  /* 0x0000002755387c23 */ /* 0x100fe20008000898 */
[----:B------:R-:W-:Y:S01]  /*4450*/  @!P3 FMUL R10, R10, 0.5 ;  /* 0x3f0000000a0ab820 */ /* 0x000fe20000400000 */
[----:B------:R-:W3:Y:S01]  /*4460*/  MUFU.EX2 R15, R15 ;  /* 0x0000000f000f7308 */ /* 0x000ee20000000800 */
[----:B-1----:R-:W-:Y:S01]  /*4470*/  @!P5 FMUL R13, R13, R13 ;  /* 0x0000000d0d0dd220 */ /* 0x002fe20000400000 */
[----:B------:R-:W-:Y:S01]  /*4480*/  FSETP.GEU.AND P5, PT, R32, -126, PT ;  /* 0xc2fc00002000780b */ /* 0x000fe20003fae000 */
[----:B------:R-:W-:Y:S01]  /*4490*/  FFMA R73, R84, UR39, -R152 ;  /* 0x0000002754497c23 */ /* 0x000fe20008000898 */
[----:B------:R-:W-:Y:S01]  /*44a0*/  FMNMX R25, R75, R4, !PT ;  /* 0x000000044b197209 */ /* 0x000fe20007800000 */
[----:B------:R-:W-:-:S02]  /*44b0*/  FMUL R16, R16, UR39 ;  /* 0x0000002710107c20 */ /* 0x000fc40008400000 */
[----:B------:R-:W-:Y:S01]  /*44c0*/  @!P4 FMUL R17, R17, 0.5 ;  /* 0x3f0000001111c820 */ /* 0x000fe20000400000 */
[----:B------:R-:W1:Y:S01]  /*44d0*/  MUFU.EX2 R10, R10 ;  /* 0x0000000a000a7308 */ /* 0x000e620000000800 */
[----:B--2---:R-:W-:Y:S01]  /*44e0*/  @!P2 FMUL R28, R28, R28 ;  /* 0x0000001c1c1ca220 */ /* 0x004fe20000400000 */
[----:B------:R-:W-:Y:S02]  /*44f0*/  FSETP.GEU.AND P2, PT, R19, -126, PT ;  /* 0xc2fc00001300780b */ /* 0x000fe40003f4e000 */
[----:B------:R-:W-:-:S03]  /*4500*/  FMNMX R4, R78, R25, !PT ;  /* 0x000000194e047209 */ /* 0x000fc60007800000 */
[----:B------:R-:W-:Y:S01]  /*4510*/  @!P5 FMUL R32, R32, 0.5 ;  /* 0x3f0000002020d820 */ /* 0x000fe20000400000 */
[----:B------:R-:W2:Y:S01]  /*4520*/  MUFU.EX2 R17, R17 ;  /* 0x0000001100117308 */ /* 0x000ea20000000800 */
[----:B---3--:R-:W-:Y:S01]  /*4530*/  @!P6 FMUL R15, R15, R15 ;  /* 0x0000000f0f0fe220 */ /* 0x008fe20000400000 */
[----:B------:R-:W-:Y:S02]  /*4540*/  FSETP.GEU.AND P6, PT, R12, -126, PT ;  /* 0xc2fc00000c00780b */ /* 0x000fe40003fce000 */
[----:B------:R-:W-:-:S03]  /*4550*/  FMNMX R25, R79, R4, !PT ;  /* 0x000000044f197209 */ /* 0x000fc60007800000 */
[----:B------:R-:W-:Y:S01]  /*4560*/  @!P2 FMUL R19, R19, 0.5 ;  /* 0x3f0000001313a820 */ /* 0x000fe20000400000 */
[----:B------:R-:W3:Y:S01]  /*4570*/  MUFU.EX2 R32, R32 ;  /* 0x0000002000207308 */ /* 0x000ee20000000800 */
[----:B-1----:R-:W-:Y:S01]  /*4580*/  @!P3 FMUL R10, R10, R10 ;  /* 0x0000000a0a0ab220 */ /* 0x002fe20000400000 */
[----:B------:R-:W-:Y:S02]  /*4590*/  FSETP.GEU.AND P3, PT, R21, -126, PT ;  /* 0xc2fc00001500780b */ /* 0x000fe40003f6e000 */
[----:B------:R-:W-:-:S03]  /*45a0*/  FMNMX R4, R82, R25, !PT ;  /* 0x0000001952047209 */ /* 0x000fc60007800000 */
        /* <DEDUP_REMOVED lines=18> */
[----:B------:R-:W-:Y:S01]  /*46d0*/  FSETP.GEU.AND P6, PT, R41, -126, PT ;  /* 0xc2fc00002900780b */ /* 0x000fe20003fce000 */
[----:B------:R-:W2:Y:S04]  /*46e0*/  SHFL.BFLY PT, R25, R4, 0x1, 0x1f ;  /* 0x0c201f0004197f89 */ /* 0x000ea800000e0000 */
[----:B------:R-:W-:Y:S01]  /*46f0*/  @!P2 FMUL R14, R14, 0.5 ;  /* 0x3f0000000e0ea820 */ /* 0x000fe20000400000 */
[----:B------:R-:W4:Y:S01]  /*4700*/  MUFU.EX2 R23, R23 ;  /* 0x0000001700177308 */ /* 0x000f220000000800 */
[----:B---3--:R-:W-:Y:S01]  /*4710*/  @!P3 FMUL R21, R21, R21 ;  /* 0x000000151515b220 */ /* 0x008fe20000400000 */
[----:B------:R-:W-:-:S05]  /*4720*/  FSETP.GEU.AND P3, PT, R45, -126, PT ;  /* 0xc2fc00002d00780b */ /* 0x000fca0003f6e000 */
[----:B------:R-:W-:Y:S01]  /*4730*/  @!P6 FMUL R41, R41, 0.5 ;  /* 0x3f0000002929e820 */ /* 0x000fe20000400000 */
[----:B------:R-:W3:Y:S01]  /*4740*/  MUFU.EX2 R14, R14 ;  /* 0x0000000e000e7308 */ /* 0x000ee20000000800 */
[----:B-1----:R-:W-:Y:S01]  /*4750*/  @!P4 FMUL R36, R36, R36 ;  /* 0x000000242424c220 */ /* 0x002fe20000400000 */
[----:B------:R-:W-:-:S05]  /*4760*/  FSETP.GEU.AND P4, PT, R40, -126, PT ;  /* 0xc2fc00002800780b */ /* 0x000fca0003f8e000 */
[----:B------:R-:W-:Y:S01]  /*4770*/  @!P3 FMUL R45, R45, 0.5 ;  /* 0x3f0000002d2db820 */ /* 0x000fe20000400000 */
[----:B------:R-:W1:Y:S01]  /*4780*/  MUFU.EX2 R41, R41 ;  /* 0x0000002900297308 */ /* 0x000e620000000800 */
[----:B----4-:R-:W-:Y:S01]  /*4790*/  @!P5 FMUL R23, R23, R23 ;  /* 0x000000171717d220 */ /* 0x010fe20000400000 */
[----:B------:R-:W-:Y:S02]  /*47a0*/  FSETP.GEU.AND P5, PT, R49, -126, PT ;  /* 0xc2fc00003100780b */ /* 0x000fe40003fae000 */
[----:B--2---:R-:W-:-:S03]  /*47b0*/  FMNMX R4, R4, R25, !PT ;  /* 0x0000001904047209 */ /* 0x004fc60007800000 */
[----:B------:R-:W-:Y:S01]  /*47c0*/  @!P4 FMUL R40, R40, 0.5 ;  /* 0x3f0000002828c820 */ /* 0x000fe20000400000 */
[----:B------:R-:W2:Y:S01]  /*47d0*/  MUFU.EX2 R45, R45 ;  /* 0x0000002d002d7308 */ /* 0x000ea20000000800 */
[----:B---3--:R-:W-:Y:S01]  /*47e0*/  @!P2 FMUL R14, R14, R14 ;  /* 0x0000000e0e0ea220 */ /* 0x008fe20000400000 */
[----:B------:R-:W-:Y:S01]  /*47f0*/  FSETP.GEU.AND P2, PT, R18, -126, PT ;  /* 0xc2fc00001200780b */ /* 0x000fe20003f4e000 */
[----:B------:R-:W3:Y:S04]  /*4800*/  SHFL.BFLY PT, R25, R4, 0x2, 0x1f ;  /* 0x0c401f0004197f89 */ /* 0x000ee800000e0000 */
[----:B------:R-:W-:Y:S01]  /*4810*/  @!P5 FMUL R49, R49, 0.5 ;  /* 0x3f0000003131d820 */ /* 0x000fe20000400000 */
[----:B------:R-:W4:Y:S01]  /*4820*/  MUFU.EX2 R40, R40 ;  /* 0x0000002800287308 */ /* 0x000f220000000800 */
[----:B-1----:R-:W-:Y:S01]  /*4830*/  @!P6 FMUL R41, R41, R41 ;  /* 0x000000292929e220 */ /* 0x002fe20000400000 */
[----:B------:R-:W-:-:S05]  /*4840*/  FSETP.GEU.AND P6, PT, R53, -126, PT ;  /* 0xc2fc00003500780b */ /* 0x000fca0003fce000 */
[----:B------:R-:W-:Y:S01]  /*4850*/  @!P2 FMUL R18, R18, 0.5 ;  /* 0x3f0000001212a820 */ /* 0x000fe20000400000 */
[----:B------:R-:W1:Y:S01]  /*4860*/  MUFU.EX2 R49, R49 ;  /* 0x0000003100317308 */ /* 0x000e620000000800 */
[----:B--2---:R-:W-:Y:S01]  /*4870*/  @!P3 FMUL R45, R45, R45 ;  /* 0x0000002d2d2db220 */ /* 0x004fe20000400000 */
[----:B------:R-:W-:-:S03]  /*4880*/  FSETP.GEU.AND P3, PT, R44, -126, PT ;  /* 0xc2fc00002c00780b */ /* 0x000fc60003f6e000 */
[----:B------:R-:W-:Y:S01]  /*4890*/  FADD R7, R24, R45 ;  /* 0x0000002d18077221 */ /* 0x000fe20000000000 */
[----:B------:R-:W-:Y:S01]  /*48a0*/  F2FP.BF16.F32.PACK_AB R24, R11, R24 ;  /* 0x000000180b18723e */ /* 0x000fe200000010ff */
[----:B------:R-:W-:Y:S01]  /*48b0*/  @!P6 FMUL R53, R53, 0.5 ;  /* 0x3f0000003535e820 */ /* 0x000fe20000400000 */
[----:B------:R-:W2:Y:S01]  /*48c0*/  MUFU.EX2 R18, R18 ;  /* 0x0000001200127308 */ /* 0x000ea20000000800 */
[----:B----4-:R-:W-:Y:S01]  /*48d0*/  @!P4 FMUL R40, R40, R40 ;  /* 0x000000282828c220 */ /* 0x010fe20000400000 */
[----:B------:R-:W-:Y:S02]  /*48e0*/  FSETP.GEU.AND P4, PT, R57, -126, PT ;  /* 0xc2fc00003900780b */ /* 0x000fe40003f8e000 */
[----:B---3--:R-:W-:-:S03]  /*48f0*/  FMNMX R4, R4, R25, !PT ;  /* 0x0000001904047209 */ /* 0x008fc60007800000 */
[----:B------:R-:W-:Y:S01]  /*4900*/  @!P3 FMUL R44, R44, 0.5 ;  /* 0x3f0000002c2cb820 */ /* 0x000fe20000400000 */
[----:B------:R-:W3:Y:S01]  /*4910*/  MUFU.EX2 R53, R53 ;  /* 0x0000003500357308 */ /* 0x000ee20000000800 */
[----:B-1----:R-:W-:Y:S01]  /*4920*/  @!P5 FMUL R49, R49, R49 ;  /* 0x000000313131d220 */ /* 0x002fe20000400000 */
[----:B------:R-:W-:-:S05]  /*4930*/  FSETP.GEU.AND P5, PT, R20, -126, PT ;  /* 0xc2fc00001400780b */ /* 0x000fca0003fae000 */
[----:B------:R-:W-:Y:S01]  /*4940*/  @!P4 FMUL R57, R57, 0.5 ;  /* 0x3f0000003939c820 */ /* 0x000fe20000400000 */
[----:B------:R-:W1:Y:S01]  /*4950*/  MUFU.EX2 R44, R44 ;  /* 0x0000002c002c7308 */ /* 0x000e620000000800 */
[----:B--2---:R-:W-:Y:S01]  /*4960*/  @!P2 FMUL R18, R18, R18 ;  /* 0x000000121212a220 */ /* 0x004fe20000400000 */
[----:B------:R-:W-:-:S05]  /*4970*/  FSETP.GEU.AND P2, PT, R61, -126, PT ;  /* 0xc2fc00003d00780b */ /* 0x000fca0003f4e000 */
[----:B------:R-:W-:Y:S01]  /*4980*/  @!P5 FMUL R20, R20, 0.5 ;  /* 0x3f0000001414d820 */ /* 0x000fe20000400000 */
[----:B------:R-:W2:Y:S01]  /*4990*/  MUFU.EX2 R57, R57 ;  /* 0x0000003900397308 */ /* 0x000ea20000000800 */
        /* <DEDUP_REMOVED lines=17> */
[----:B------:R-:W-:-:S04]  /*4ab0*/  FSETP.NEU.AND P2, PT, R4, -INF , PT ;  /* 0xff8000000400780b */ /* 0x000fc80003f4d000 */
[----:B------:R-:W-:Y:S01]  /*4ac0*/  FSEL R72, R4, RZ, P2 ;  /* 0x000000ff04487208 */ /* 0x000fe20001000000 */
[----:B------:R-:W-:Y:S01]  /*4ad0*/  @!P5 FMUL R69, R69, 0.5 ;  /* 0x3f0000004545d820 */ /* 0x000fe20000400000 */
[----:B------:R-:W1:Y:S01]  /*4ae0*/  MUFU.EX2 R22, R22 ;  /* 0x0000001600167308 */ /* 0x000e620000000800 */
[----:B--2---:R-:W-:Y:S01]  /*4af0*/  @!P6 FMUL R48, R48, R48 ;  /* 0x000000303030e220 */ /* 0x004fe20000400000 */
[----:B------:R-:W-:Y:S01]  /*4b00*/  FSETP.GEU.AND P6, PT, R52, -126, PT ;  /* 0xc2fc00003400780b */ /* 0x000fe20003fce000 */
[----:B------:R-:W-:Y:S01]  /*4b10*/  FMUL R76, R72, UR39 ;  /* 0x00000027484c7c20 */ /* 0x000fe20008400000 */
[----:B------:R-:W-:-:S03]  /*4b20*/  FSETP.GEU.AND P2, PT, R73, -126, PT ;  /* 0xc2fc00004900780b */ /* 0x000fc60003f4e000 */
[--C-:B------:R-:W-:Y:S01]  /*4b30*/  FFMA R25, R26, UR39, -R76.reuse ;  /* 0x000000271a197c23 */ /* 0x100fe2000800084c */
[----:B------:R-:W2:Y:S01]  /*4b40*/  MUFU.EX2 R69, R69 ;  /* 0x0000004500457308 */ /* 0x000ea20000000800 */
[----:B---3--:R-:W-:Y:S01]  /*4b50*/  @!P3 FMUL R65, R65, R65 ;  /* 0x000000414141b220 */ /* 0x008fe20000400000 */
[----:B------:R-:W-:Y:S01]  /*4b60*/  FSETP.GEU.AND P3, PT, R56, -126, PT ;  /* 0xc2fc00003800780b */ /* 0x000fe20003f6e000 */
[--C-:B------:R-:W-:Y:S01]  /*4b70*/  FFMA R26, R27, UR39, -R76.reuse ;  /* 0x000000271b1a7c23 */ /* 0x100fe2000800084c */
[--C-:B------:R-:W-:Y:S01]  /*4b80*/  FFMA R27, R30, UR39, -R76.reuse ;  /* 0x000000271e1b7c23 */ /* 0x100fe2000800084c */
[--C-:B------:R-:W-:Y:S01]  /*4b90*/  FFMA R29, R34, UR39, -R76.reuse ;  /* 0x00000027221d7c23 */ /* 0x100fe2000800084c */
[--C-:B------:R-:W-:Y:S01]  /*4ba0*/  FFMA R31, R31, UR39, -R76.reuse ;  /* 0x000000271f1f7c23 */ /* 0x100fe2000800084c */
[----:B------:R-:W-:Y:S01]  /*4bb0*/  @!P6 FMUL R52, R52, 0.5 ;  /* 0x3f0000003434e820 */ /* 0x000fe20000400000 */
[--C-:B------:R-:W-:Y:S01]  /*4bc0*/  FFMA R39, R39, UR39, -R76.reuse ;  /* 0x0000002727277c23 */ /* 0x100fe2000800084c */
[----:B-1----:R-:W-:Y:S01]  /*4bd0*/  @!P4 FMUL R22, R22, R22 ;  /* 0x000000161616c220 */ /* 0x002fe20000400000 */
[----:B------:R-:W-:Y:S01]  /*4be0*/  FSETP.GEU.AND P4, PT, R25, -126, PT ;  /* 0xc2fc00001900780b */ /* 0x000fe20003f8e000 */
[----:B------:R-:W-:Y:S01]  /*4bf0*/  @!P2 FMUL R73, R73, 0.5 ;  /* 0x3f0000004949a820 */ /* 0x000fe20000400000 */
[--C-:B------:R-:W-:Y:S01]  /*4c00*/  FFMA R35, R35, UR39, -R76.reuse ;  /* 0x0000002723237c23 */ /* 0x100fe2000800084c */
[----:B------:R-:W1:Y:S01]  /*4c10*/  MUFU.EX2 R52, R52 ;  /* 0x0000003400347308 */ /* 0x000e620000000800 */
[--C-:B------:R-:W-:Y:S01]  /*4c20*/  FFMA R33, R42, UR39, -R76.reuse ;  /* 0x000000272a217c23 */ /* 0x100fe2000800084c */
[----:B------:R-:W-:Y:S01]  /*4c30*/  @!P3 FMUL R56, R56, 0.5 ;  /* 0x3f0000003838b820 */ /* 0x000fe20000400000 */
[--C-:B------:R-:W-:Y:S01]  /*4c40*/  FFMA R43, R43, UR39, -R76.reuse ;  /* 0x000000272b2b7c23 */ /* 0x100fe2000800084c */
[----:B--2---:R-:W-:Y:S01]  /*4c50*/  @!P5 FMUL R69, R69, R69 ;  /* 0x000000454545d220 */ /* 0x004fe20000400000 */
[----:B------:R-:W-:Y:S01]  /*4c60*/  FSETP.GEU.AND P5, PT, R26, -126, PT ;  /* 0xc2fc00001a00780b */ /* 0x000fe20003fae000 */
[--C-:B------:R-:W-:Y:S01]  /*4c70*/  FFMA R37, R50, UR39, -R76.reuse ;  /* 0x0000002732257c23 */ /* 0x100fe2000800084c */
[--C-:B------:R-:W-:Y:S01]  /*4c80*/  FFMA R47, R47, UR39, -R76.reuse ;  /* 0x000000272f2f7c23 */ /* 0x100fe2000800084c */
[----:B------:R-:W2:Y:S01]  /*4c90*/  MUFU.EX2 R56, R56 ;  /* 0x0000003800387308 */ /* 0x000ea20000000800 */
[--C-:B------:R-:W-:Y:S01]  /*4ca0*/  FFMA R60, R58, UR39, -R76.reuse ;  /* 0x000000273a3c7c23 */ /* 0x100fe2000800084c */
[----:B------:R-:W-:Y:S01]  /*4cb0*/  @!P4 FMUL R25, R25, 0.5 ;  /* 0x3f0000001919c820 */ /* 0x000fe20000400000 */
[--C-:B------:R-:W-:Y:S01]  /*4cc0*/  FFMA R55, R55, UR39, -R76.reuse ;  /* 0x0000002737377c23 */ /* 0x100fe2000800084c */
[--C-:B------:R-:W-:Y:S01]  /*4cd0*/  FFMA R51, R51, UR39, -R76.reuse ;  /* 0x0000002733337c23 */ /* 0x100fe2000800084c */
[--C-:B------:R-:W-:Y:S01]  /*4ce0*/  FFMA R64, R66, UR39, -R76.reuse ;  /* 0x0000002742407c23 */ /* 0x100fe2000800084c */
[--C-:B------:R-:W-:Y:S01]  /*4cf0*/  FFMA R66, R70, UR39, -R76.reuse ;  /* 0x0000002746427c23 */ /* 0x100fe2000800084c */
[--C-:B------:R-:W-:Y:S01]  /*4d00*/  FFMA R62, R62, UR39, -R76.reuse ;  /* 0x000000273e3e7c23 */ /* 0x100fe2000800084c */
[----:B------:R-:W3:Y:S01]  /*4d10*/  MUFU.EX2 R73, R73 ;  /* 0x0000004900497308 */ /* 0x000ee20000000800 */
[----:B-1----:R-:W-:Y:S01]  /*4d20*/  @!P6 FMUL R52, R52, R52 ;  /* 0x000000343434e220 */ /* 0x002fe20000400000 */
[----:B------:R-:W-:Y:S01]  /*4d30*/  FSETP.GEU.AND P6, PT, R27, -126, PT ;  /* 0xc2fc00001b00780b */ /* 0x000fe20003fce000 */
[----:B------:R-:W-:Y:S01]  /*4d40*/  @!P5 FMUL R26, R26, 0.5 ;  /* 0x3f0000001a1ad820 */ /* 0x000fe20000400000 */
[--C-:B------:R-:W-:Y:S01]  /*4d50*/  FFMA R68, R74, UR39, -R76.reuse ;  /* 0x000000274a447c23 */ /* 0x100fe2000800084c */
[--C-:B------:R-:W-:Y:S01]  /*4d60*/  FFMA R78, R78, UR39, -R76.reuse ;  /* 0x000000274e4e7c23 */ /* 0x100fe2000800084c */
[--C-:B------:R-:W-:Y:S01]  /*4d70*/  FFMA R82, R82, UR39, -R76.reuse ;  /* 0x0000002752527c23 */ /* 0x100fe2000800084c */
[--C-:B------:R-:W-:Y:S01]  /*4d80*/  FFMA R83, R83, UR39, -R76.reuse ;  /* 0x0000002753537c23 */ /* 0x100fe2000800084c */
[----:B------:R-:W1:Y:S01]  /*4d90*/  MUFU.EX2 R25, R25 ;  /* 0x0000001900197308 */ /* 0x000e620000000800 */
[----:B--2---:R-:W-:Y:S01]  /*4da0*/  @!P3 FMUL R56, R56, R56 ;  /* 0x000000383838b220 */ /* 0x004fe20000400000 */
[----:B------:R-:W-:Y:S01]  /*4db0*/  FSETP.GEU.AND P3, PT, R29, -126, PT ;  /* 0xc2fc00001d00780b */ /* 0x000fe20003f6e000 */
[--C-:B------:R-:W-:Y:S01]  /*4dc0*/  FFMA R79, R79, UR39, -R76.reuse ;  /* 0x000000274f4f7c23 */ /* 0x100fe2000800084c */
[--C-:B------:R-:W-:Y:S01]  /*4dd0*/  FFMA R86, R86, UR39, -R76.reuse ;  /* 0x0000002756567c23 */ /* 0x100fe2000800084c */
[----:B------:R-:W-:Y:S01]  /*4de0*/  FFMA R87, R87, UR39, -R76 ;  /* 0x0000002757577c23 */ /* 0x000fe2000800084c */
[----:B------:R-:W-:Y:S01]  /*4df0*/  FADD R70, R19, R48 ;  /* 0x0000003013467221 */ /* 0x000fe20000000000 */
[----:B------:R-:W-:Y:S01]  /*4e00*/  @!P6 FMUL R27, R27, 0.5 ;  /* 0x3f0000001b1be820 */ /* 0x000fe20000400000 */
[----:B------:R2:W4:Y:S01]  /*4e10*/  MUFU.EX2 R30, R26 ;  /* 0x0000001a001e7308 */ /* 0x0005220000000800 */
[----:B---3--:R-:W-:Y:S01]  /*4e20*/  @!P2 FMUL R73, R73, R73 ;  /* 0x000000494949a220 */ /* 0x008fe20000400000 */
[----:B------:R-:W-:-:S02]  /*4e30*/  FSETP.GEU.AND P2, PT, R31, -126, PT ;  /* 0xc2fc00001f00780b */ /* 0x000fc40003f4e000 */
[----:B------:R-:W-:-:S03]  /*4e40*/  F2FP.BF16.F32.PACK_AB R48, R48, R61 ;  /* 0x0000003d3030723e */ /* 0x000fc600000010ff */
[----:B------:R-:W-:Y:S01]  /*4e50*/  @!P3 FMUL R29, R29, 0.5 ;  /* 0x3f0000001d1db820 */ /* 0x000fe20000400000 */
[----:B------:R-:W3:Y:S01]  /*4e60*/  MUFU.EX2 R27, R27 ;  /* 0x0000001b001b7308 */ /* 0x000ee20000000800 */
[----:B--2---:R-:W-:Y:S01]  /*4e70*/  FFMA R26, R38, UR39, -R76 ;  /* 0x00000027261a7c23 */ /* 0x004fe2000800084c */
[----:B-1----:R-:W-:Y:S01]  /*4e80*/  @!P4 FMUL R25, R25, R25 ;  /* 0x000000191919c220 */ /* 0x002fe20000400000 */
[----:B------:R-:W-:-:S04]  /*4e90*/  FSETP.GEU.AND P4, PT, R35, -126, PT ;  /* 0xc2fc00002300780b */ /* 0x000fc80003f8e000 */
[----:B------:R-:W-:Y:S01]  /*4ea0*/  @!P2 FMUL R31, R31, 0.5 ;  /* 0x3f0000001f1fa820 */ /* 0x000fe20000400000 */
[----:B------:R-:W1:Y:S01]  /*4eb0*/  MUFU.EX2 R29, R29 ;  /* 0x0000001d001d7308 */ /* 0x000e620000000800 */
[----:B----4-:R-:W-:Y:S01]  /*4ec0*/  @!P5 FMUL R30, R30, R30 ;  /* 0x0000001e1e1ed220 */ /* 0x010fe20000400000 */
[----:B------:R-:W-:-:S06]  /*4ed0*/  FSETP.GEU.AND P5, PT, R26, -126, PT ;  /* 0xc2fc00001a00780b */ /* 0x000fcc0003fae000 */
[----:B------:R-:W-:Y:S01]  /*4ee0*/  @!P4 FMUL R35, R35, 0.5 ;  /* 0x3f0000002323c820 */ /* 0x000fe20000400000 */
[----:B---3--:R-:W-:Y:S01]  /*4ef0*/  @!P6 FMUL R27, R27, R27 ;  /* 0x0000001b1b1be220 */ /* 0x008fe20000400000 */
[----:B------:R-:W-:Y:S01]  /*4f00*/  FSETP.GEU.AND P6, PT, R39, -126, PT ;  /* 0xc2fc00002700780b */ /* 0x000fe20003fce000 */
[----:B------:R-:W2:Y:S04]  /*4f10*/  MUFU.EX2 R34, R31 ;  /* 0x0000001f00227308 */ /* 0x000ea80000000800 */
[----:B------:R-:W-:Y:S01]  /*4f20*/  @!P5 FMUL R26, R26, 0.5 ;  /* 0x3f0000001a1ad820 */ /* 0x000fe20000400000 */
[----:B-1----:R-:W-:Y:S01]  /*4f30*/  @!P3 FMUL R29, R29, R29 ;  /* 0x0000001d1d1db220 */ /* 0x002fe20000400000 */
[----:B------:R-:W-:Y:S02]  /*4f40*/  FSETP.GEU.AND P3, PT, R43, -126, PT ;  /* 0xc2fc00002b00780b */ /* 0x000fe40003f6e000 */
[----:B------:R1:W3:Y:S04]  /*4f50*/  MUFU.EX2 R38, R35 ;  /* 0x0000002300267308 */ /* 0x0002e80000000800 */
[----:B------:R-:W-:-:S04]  /*4f60*/  @!P6 FMUL R39, R39, 0.5 ;  /* 0x3f0000002727e820 */ /* 0x000fc80000400000 */
[----:B------:R4:W5:Y:S01]  /*4f70*/  MUFU.EX2 R42, R39 ;  /* 0x00000027002a7308 */ /* 0x0009620000000800 */
[----:B-1----:R-:W-:Y:S01]  /*4f80*/  FFMA R35, R46, UR39, -R76 ;  /* 0x000000272e237c23 */ /* 0x002fe2000800084c */
[----:B--2---:R-:W-:Y:S01]  /*4f90*/  @!P2 FMUL R34, R34, R34 ;  /* 0x000000222222a220 */ /* 0x004fe20000400000 */
[----:B------:R-:W-:Y:S01]  /*4fa0*/  FSETP.GEU.AND P2, PT, R33, -126, PT ;  /* 0xc2fc00002100780b */ /* 0x000fe20003f4e000 */
[----:B------:R-:W-:-:S04]  /*4fb0*/  @!P3 FMUL R43, R43, 0.5 ;  /* 0x3f0000002b2bb820 */ /* 0x000fc80000400000 */
[----:B------:R1:W2:Y:S01]  /*4fc0*/  MUFU.EX2 R31, R26 ;  /* 0x0000001a001f7308 */ /* 0x0002a20000000800 */
[----:B---3--:R-:W-:Y:S01]  /*4fd0*/  @!P4 FMUL R38, R38, R38 ;  /* 0x000000262626c220 */ /* 0x008fe20000400000 */
[----:B------:R-:W-:Y:S01]  /*4fe0*/  FSETP.GEU.AND P4, PT, R35, -126, PT ;  /* 0xc2fc00002300780b */ /* 0x000fe20003f8e000 */
[----:B----4-:R-:W-:-:S05]  /*4ff0*/  FFMA R39, R54, UR39, -R76 ;  /* 0x0000002736277c23 */ /* 0x010fca000800084c */
[----:B------:R3:W4:Y:S01]  /*5000*/  MUFU.EX2 R46, R43 ;  /* 0x0000002b002e7308 */ /* 0x0007220000000800 */
[----:B-----5:R-:W-:Y:S01]  /*5010*/  @!P6 FMUL R42, R42, R42 ;  /* 0x0000002a2a2ae220 */ /* 0x020fe20000400000 */
[----:B------:R-:W-:Y:S01]  /*5020*/  FSETP.GEU.AND P6, PT, R37, -126, PT ;  /* 0xc2fc00002500780b */ /* 0x000fe20003fce000 */
[----:B------:R-:W-:Y:S01]  /*5030*/  @!P2 FMUL R33, R33, 0.5 ;  /* 0x3f0000002121a820 */ /* 0x000fe20000400000 */
[----:B-1----:R-:W-:Y:S01]  /*5040*/  FADD R26, R32, R61 ;  /* 0x0000003d201a7221 */ /* 0x002fe20000000000 */
[----:B------:R-:W-:Y:S02]  /*5050*/  F2FP.BF16.F32.PACK_AB R32, R19, R32 ;  /* 0x000000201320723e */ /* 0x000fe400000010ff */
[----:B------:R-:W-:Y:S01]  /*5060*/  @!P4 FMUL R35, R35, 0.5 ;  /* 0x3f0000002323c820 */ /* 0x000fe20000400000 */
[----:B--2---:R-:W-:Y:S01]  /*5070*/  @!P5 FMUL R31, R31, R31 ;  /* 0x0000001f1f1fd220 */ /* 0x004fe20000400000 */
[----:B------:R-:W-:Y:S01]  /*5080*/  FSETP.GEU.AND P5, PT, R47, -126, PT ;  /* 0xc2fc00002f00780b */ /* 0x000fe20003fae000 */
[--C-:B---3--:R-:W-:Y:S01]  /*5090*/  FFMA R43, R59, UR39, -R76.reuse ;  /* 0x000000273b2b7c23 */ /* 0x108fe2000800084c */
[----:B------:R-:W1:Y:S01]  /*50a0*/  MUFU.EX2 R33, R33 ;  /* 0x0000002100217308 */ /* 0x000e620000000800 */
[----:B------:R-:W-:Y:S01]  /*50b0*/  FFMA R59, R75, UR39, -R76 ;  /* 0x000000274b3b7c23 */ /* 0x000fe2000800084c */
[----:B------:R-:W-:-:S02]  /*50c0*/  FADD R75, -R72, R9 ;  /* 0x00000009484b7221 */ /* 0x000fc40000000100 */
[----:B------:R-:W-:Y:S01]  /*50d0*/  @!P6 FMUL R37, R37, 0.5 ;  /* 0x3f0000002525e820 */ /* 0x000fe20000400000 */
[----:B------:R-:W-:Y:S01]  /*50e0*/  FADD R9, R28, R53 ;  /* 0x000000351c097221 */ /* 0x000fe20000000000 */
[----:B----4-:R-:W-:Y:S01]  /*50f0*/  @!P3 FMUL R46, R46, R46 ;  /* 0x0000002e2e2eb220 */ /* 0x010fe20000400000 */
[----:B------:R-:W-:Y:S01]  /*5100*/  FSETP.GEU.AND P3, PT, R39, -126, PT ;  /* 0xc2fc00002700780b */ /* 0x000fe20003f6e000 */
[----:B------:R-:W-:Y:S01]  /*5110*/  FADD R72, R36, R69 ;  /* 0x0000004524487221 */ /* 0x000fe20000000000 */
[----:B------:R-:W2:Y:S01]  /*5120*/  MUFU.EX2 R35, R35 ;  /* 0x0000002300237308 */ /* 0x000ea20000000800 */
[----:B------:R-:W-:Y:S01]  /*5130*/  FMUL R75, R75, UR39 ;  /* 0x000000274b4b7c20 */ /* 0x000fe20008400000 */
[----:B------:R-:W-:Y:S01]  /*5140*/  F2FP.BF16.F32.PACK_AB R28, R15, R28 ;  /* 0x0000001c0f1c723e */ /* 0x000fe200000010ff */
[----:B------:R-:W-:Y:S01]  /*5150*/  @!P5 FMUL R47, R47, 0.5 ;  /* 0x3f0000002f2fd820 */ /* 0x000fe20000400000 */
[----:B------:R-:W-:Y:S01]  /*5160*/  FADD R72, R9, R72 ;  /* 0x0000004809487221 */ /* 0x000fe20000000000 */
[----:B------:R-:W-:Y:S01]  /*5170*/  FADD R9, R10, R57 ;  /* 0x000000390a097221 */ /* 0x000fe20000000000 */
[----:B------:R-:W-:-:S02]  /*5180*/  F2FP.BF16.F32.PACK_AB R36, R23, R36 ;  /* 0x000000241724723e */ /* 0x000fc400000010ff */
[----:B------:R3:W4:Y:S01]  /*5190*/  MUFU.EX2 R50, R47 ;  /* 0x0000002f00327308 */ /* 0x0007220000000800 */
[----:B-1----:R-:W-:Y:S01]  /*51a0*/  @!P2 FMUL R33, R33, R33 ;  /* 0x000000212121a220 */ /* 0x002fe20000400000 */
[----:B------:R-:W-:Y:S01]  /*51b0*/  FSETP.GEU.AND P2, PT, R51, -126, PT ;  /* 0xc2fc00003300780b */ /* 0x000fe20003f4e000 */
[----:B------:R-:W-:-:S05]  /*51c0*/  @!P3 FMUL R39, R39, 0.5 ;  /* 0x3f0000002727b820 */ /* 0x000fca0000400000 */
[----:B------:R-:W1:Y:S01]  /*51d0*/  MUFU.EX2 R37, R37 ;  /* 0x0000002500257308 */ /* 0x000e620000000800 */
[----:B--2---:R-:W-:Y:S01]  /*51e0*/  @!P4 FMUL R35, R35, R35 ;  /* 0x000000232323c220 */ /* 0x004fe20000400000 */
[----:B------:R-:W-:Y:S01]  /*51f0*/  FSETP.GEU.AND P4, PT, R55, -126, PT ;  /* 0xc2fc00003700780b */ /* 0x000fe20003f8e000 */
[----:B---3--:R-:W-:Y:S01]  /*5200*/  FFMA R47, R63, UR39, -R76 ;  /* 0x000000273f2f7c23 */ /* 0x008fe2000800084c */
[----:B------:R-:W-:Y:S01]  /*5210*/  FADD R63, R23, R52 ;  /* 0x00000034173f7221 */ /* 0x000fe20000000000 */
[----:B------:R-:W-:Y:S02]  /*5220*/  F2FP.BF16.F32.PACK_AB R52, R52, R69 ;  /* 0x000000453434723e */ /* 0x000fe400000010ff */
[----:B------:R-:W-:Y:S01]  /*5230*/  @!P2 FMUL R51, R51, 0.5 ;  /* 0x3f0000003333a820 */ /* 0x000fe20000400000 */
[----:B------:R-:W2:Y:S01]  /*5240*/  MUFU.EX2 R39, R39 ;  /* 0x0000002700277308 */ /* 0x000ea20000000800 */
[----:B----4-:R-:W-:Y:S01]  /*5250*/  @!P5 FMUL R50, R50, R50 ;  /* 0x000000323232d220 */ /* 0x010fe20000400000 */
[----:B------:R-:W-:-:S05]  /*5260*/  FSETP.GEU.AND P5, PT, R60, -126, PT ;  /* 0xc2fc00003c00780b */ /* 0x000fca0003fae000 */
[----:B------:R-:W-:Y:S01]  /*5270*/  @!P4 FMUL R55, R55, 0.5 ;  /* 0x3f0000003737c820 */ /* 0x000fe20000400000 */
[----:B------:R3:W4:Y:S01]  /*5280*/  MUFU.EX2 R54, R51 ;  /* 0x0000003300367308 */ /* 0x0007220000000800 */
[----:B-1----:R-:W-:Y:S01]  /*5290*/  @!P6 FMUL R37, R37, R37 ;  /* 0x000000252525e220 */ /* 0x002fe20000400000 */
[----:B------:R-:W-:-:S05]  /*52a0*/  FSETP.GEU.AND P6, PT, R43, -126, PT ;  /* 0xc2fc00002b00780b */ /* 0x000fca0003fce000 */
[----:B------:R-:W-:Y:S01]  /*52b0*/  @!P5 FMUL R60, R60, 0.5 ;  /* 0x3f0000003c3cd820 */ /* 0x000fe20000400000 */
[----:B------:R1:W5:Y:S01]  /*52c0*/  MUFU.EX2 R58, R55 ;  /* 0x00000037003a7308 */ /* 0x0003620000000800 */
[----:B--2---:R-:W-:Y:S01]  /*52d0*/  @!P3 FMUL R39, R39, R39 ;  /* 0x000000272727b220 */ /* 0x004fe20000400000 */
[----:B------:R-:W-:Y:S01]  /*52e0*/  FSETP.GEU.AND P3, PT, R47, -126, PT ;  /* 0xc2fc00002f00780b */ /* 0x000fe20003f6e000 */
[----:B---3--:R-:W-:Y:S01]  /*52f0*/  FFMA R51, R67, UR39, -R76 ;  /* 0x0000002743337c23 */ /* 0x008fe2000800084c */
[----:B------:R-:W-:Y:S01]  /*5300*/  FADD R67, R7, R26 ;  /* 0x0000001a07437221 */ /* 0x000fe20000000000 */
[----:B------:R-:W-:Y:S01]  /*5310*/  FADD R7, R11, R40 ;  /* 0x000000280b077221 */ /* 0x000fe20000000000 */
[----:B------:R-:W-:Y:S01]  /*5320*/  FADD R26, R15, R44 ;  /* 0x0000002c0f1a7221 */ /* 0x000fe20000000000 */
[----:B------:R-:W-:Y:S01]  /*5330*/  @!P6 FMUL R43, R43, 0.5 ;  /* 0x3f0000002b2be820 */ /* 0x000fe20000400000 */
[----:B------:R-:W2:Y:S01]  /*5340*/  MUFU.EX2 R60, R60 ;  /* 0x0000003c003c7308 */ /* 0x000ea20000000800 */
[----:B----4-:R-:W-:Y:S01]  /*5350*/  @!P2 FMUL R54, R54, R54 ;  /* 0x000000363636a220 */ /* 0x010fe20000400000 */
[----:B------:R-:W-:Y:S01]  /*5360*/  FSETP.GEU.AND P2, PT, R62, -126, PT ;  /* 0xc2fc00003e00780b */ /* 0x000fe20003f4e000 */
[----:B-1----:R-:W-:Y:S01]  /*5370*/  FFMA R55, R71, UR39, -R76 ;  /* 0x0000002747377c23 */ /* 0x002fe2000800084c */
[----:B------:R-:W-:Y:S01]  /*5380*/  FADD R71, R7, R70 ;  /* 0x0000004607477221 */ /* 0x000fe20000000000 */
[----:B------:R-:W-:Y:S01]  /*5390*/  FADD R74, R26, R63 ;  /* 0x0000003f1a4a7221 */ /* 0x000fe20000000000 */
[----:B------:R-:W-:Y:S01]  /*53a0*/  FADD R7, R8, R49 ;  /* 0x0000003108077221 */ /* 0x000fe20000000000 */
[----:B------:R-:W-:Y:S01]  /*53b0*/  @!P3 FMUL R47, R47, 0.5 ;  /* 0x3f0000002f2fb820 */ /* 0x000fe20000400000 */
[----:B------:R-:W1:Y:S01]  /*53c0*/  MUFU.EX2 R43, R43 ;  /* 0x0000002b002b7308 */ /* 0x000e620000000800 */
[----:B-----5:R-:W-:Y:S01]  /*53d0*/  @!P4 FMUL R58, R58, R58 ;  /* 0x0000003a3a3ac220 */ /* 0x020fe20000400000 */
[----:B------:R-:W-:Y:S01]  /*53e0*/  FSETP.GEU.AND P4, PT, R64, -126, PT ;  /* 0xc2fc00004000780b */ /* 0x000fe20003f8e000 */
[----:B------:R-:W-:Y:S01]  /*53f0*/  FADD R26, R12, R65 ;  /* 0x000000410c1a7221 */ /* 0x000fe20000000000 */
[----:B------:R-:W-:Y:S01]  /*5400*/  FADD R70, R14, R73 ;  /* 0x000000490e467221 */ /* 0x000fe20000000000 */
[----:B------:R-:W-:Y:S01]  /*5410*/  FADD R67, R67, R72 ;  /* 0x0000004843437221 */ /* 0x000fe20000000000 */
[----:B------:R-:W-:Y:S01]  /*5420*/  FADD R71, R71, R74 ;  /* 0x0000004a47477221 */ /* 0x000fe20000000000 */
[----:B------:R-:W-:Y:S01]  /*5430*/  @!P2 FMUL R62, R62, 0.5 ;  /* 0x3f0000003e3ea820 */ /* 0x000fe20000400000 */
[----:B------:R-:W3:Y:S01]  /*5440*/  MUFU.EX2 R47, R47 ;  /* 0x0000002f002f7308 */ /* 0x000ee20000000800 */
[----:B--2---:R-:W-:Y:S01]  /*5450*/  @!P5 FMUL R60, R60, R60 ;  /* 0x0000003c3c3cd220 */ /* 0x004fe20000400000 */
[----:B------:R-:W-:Y:S01]  /*5460*/  FSETP.GEU.AND P5, PT, R51, -126, PT ;  /* 0xc2fc00003300780b */ /* 0x000fe20003fae000 */
[----:B------:R-:W-:Y:S01]  /*5470*/  FADD R63, R7, R26 ;  /* 0x0000001a073f7221 */ /* 0x000fe20000000000 */
[----:B------:R-:W-:Y:S01]  /*5480*/  FADD R7, R13, R18 ;  /* 0x000000120d077221 */ /* 0x000fe20000000000 */
[----:B------:R-:W-:Y:S01]  /*5490*/  FADD R26, R21, R22 ;  /* 0x00000016151a7221 */ /* 0x000fe20000000000 */
[----:B------:R-:W-:Y:S01]  /*54a0*/  FADD R76, R9, R70 ;  /* 0x00000046094c7221 */ /* 0x000fe20000000000 */
[----:B------:R-:W-:Y:S01]  /*54b0*/  @!P4 FMUL R64, R64, 0.5 ;  /* 0x3f0000004040c820 */ /* 0x000fe20000400000 */
[----:B------:R-:W2:Y:S01]  /*54c0*/  MUFU.EX2 R62, R62 ;  /* 0x0000003e003e7308 */ /* 0x000ea20000000800 */
[----:B-1----:R-:W-:Y:S01]  /*54d0*/  @!P6 FMUL R43, R43, R43 ;  /* 0x0000002b2b2be220 */ /* 0x002fe20000400000 */
[----:B------:R-:W-:Y:S01]  /*54e0*/  FSETP.GEU.AND P6, PT, R66, -126, PT ;  /* 0xc2fc00004200780b */ /* 0x000fe20003fce000 */
[----:B------:R-:W-:Y:S01]  /*54f0*/  FADD R9, R17, R20 ;  /* 0x0000001411097221 */ /* 0x000fe20000000000 */
[----:B------:R-:W-:Y:S01]  /*5500*/  FADD R70, R41, R56 ;  /* 0x0000003829467221 */ /* 0x000fe20000000000 */
[----:B------:R-:W-:Y:S01]  /*5510*/  FADD R26, R7, R26 ;  /* 0x0000001a071a7221 */ /* 0x000fe20000000000 */
[----:B------:R-:W-:Y:S01]  /*5520*/  FADD R7, R25, R60 ;  /* 0x0000003c19077221 */ /* 0x000fe20000000000 */
[----:B------:R-:W-:Y:S01]  /*5530*/  @!P5 FMUL R51, R51, 0.5 ;  /* 0x3f0000003333d820 */ /* 0x000fe20000400000 */
[----:B------:R-:W1:Y:S01]  /*5540*/  MUFU.EX2 R64, R64 ;  /* 0x0000004000407308 */ /* 0x000e620000000800 */
[----:B---3--:R-:W-:Y:S01]  /*5550*/  @!P3 FMUL R47, R47, R47 ;  /* 0x0000002f2f2fb220 */ /* 0x008fe20000400000 */
[----:B------:R-:W-:Y:S01]  /*5560*/  FSETP.GEU.AND P3, PT, R68, -126, PT ;  /* 0xc2fc00004400780b */ /* 0x000fe20003f6e000 */
[----:B------:R-:W-:Y:S01]  /*5570*/  FADD R9, R9, R70 ;  /* 0x0000004609097221 */ /* 0x000fe20000000000 */
[----:B------:R-:W-:Y:S01]  /*5580*/  FADD R70, R30, R43 ;  /* 0x0000002b1e467221 */ /* 0x000fe20000000000 */
[----:B------:R-:W-:Y:S01]  /*5590*/  FADD R76, R63, R76 ;  /* 0x0000004c3f4c7221 */ /* 0x000fe20000000000 */
[----:B------:R-:W-:Y:S01]  /*55a0*/  F2FP.BF16.F32.PACK_AB R40, R40, R45 ;  /* 0x0000002d2828723e */ /* 0x000fe200000010ff */
[----:B------:R-:W-:Y:S01]  /*55b0*/  @!P6 FMUL R66, R66, 0.5 ;  /* 0x3f0000004242e820 */ /* 0x000fe20000400000 */
[----:B------:R-:W3:Y:S01]  /*55c0*/  MUFU.EX2 R51, R51 ;  /* 0x0000003300337308 */ /* 0x000ee20000000800 */
[----:B--2---:R-:W-:Y:S01]  /*55d0*/  @!P2 FMUL R62, R62, R62 ;  /* 0x0000003e3e3ea220 */ /* 0x004fe20000400000 */
[----:B------:R-:W-:Y:S01]  /*55e0*/  FSETP.GEU.AND P2, PT, R55, -126, PT ;  /* 0xc2fc00003700780b */ /* 0x000fe20003f4e000 */
[----:B------:R-:W-:Y:S01]  /*55f0*/  FADD R26, R26, R9 ;  /* 0x000000091a1a7221 */ /* 0x000fe20000000000 */
[----:B------:R-:W-:Y:S01]  /*5600*/  FADD R67, R67, R76 ;  /* 0x0000004c43437221 */ /* 0x000fe20000000000 */
[----:B------:R-:W-:-:S02]  /*5610*/  SHF.L.U32 R9, R6, 0x1f, RZ ;  /* 0x0000001f06097819 */ /* 0x000fc400000006ff */
[----:B------:R-:W-:Y:S01]  /*5620*/  @!P3 FMUL R68, R68, 0.5 ;  /* 0x3f0000004444b820 */ /* 0x000fe20000400000 */
[----:B------:R-:W2:Y:S01]  /*5630*/  MUFU.EX2 R66, R66 ;  /* 0x0000004200427308 */ /* 0x000ea20000000800 */
[----:B-1----:R-:W-:Y:S01]  /*5640*/  @!P4 FMUL R64, R64, R64 ;  /* 0x000000404040c220 */ /* 0x002fe20000400000 */
[----:B------:R-:W-:Y:S01]  /*5650*/  FSETP.GEU.AND P4, PT, R59, -126, PT ;  /* 0xc2fc00003b00780b */ /* 0x000fe20003f8e000 */
[----:B------:R-:W-:Y:S01]  /*5660*/  FADD R26, R71, R26 ;  /* 0x0000001a471a7221 */ /* 0x000fe20000000000 */
[----:B------:R-:W-:Y:S01]  /*5670*/  F2FP.BF16.F32.PACK_AB R25, R30, R25 ;  /* 0x000000191e19723e */ /* 0x000fe200000010ff */
[----:B------:R-:W-:Y:S01]  /*5680*/  FADD R77, R29, R64 ;  /* 0x000000401d4d7221 */ /* 0x000fe20000000000 */
[----:B------:R-:W-:Y:S01]  /*5690*/  F2FP.BF16.F32.PACK_AB R29, R38, R29 ;  /* 0x0000001d261d723e */ /* 0x000fe200000010ff */
[----:B------:R-:W-:Y:S01]  /*56a0*/  @!P2 FMUL R55, R55, 0.5 ;  /* 0x3f0000003737a820 */ /* 0x000fe20000400000 */
[----:B------:R-:W1:Y:S01]  /*56b0*/  MUFU.EX2 R68, R68 ;  /* 0x0000004400447308 */ /* 0x000e620000000800 */
[----:B---3--:R-:W-:Y:S01]  /*56c0*/  @!P5 FMUL R51, R51, R51 ;  /* 0x000000333333d220 */ /* 0x008fe20000400000 */
[----:B------:R-:W-:Y:S01]  /*56d0*/  FSETP.GEU.AND P5, PT, R78, -126, PT ;  /* 0xc2fc00004e00780b */ /* 0x000fe20003fae000 */
[----:B------:R-:W-:Y:S01]  /*56e0*/  FADD R26, R67, R26 ;  /* 0x0000001a431a7221 */ /* 0x000fe20000000000 */
[----:B------:R-:W-:-:S02]  /*56f0*/  F2FP.BF16.F32.PACK_AB R44, R44, R53 ;  /* 0x000000352c2c723e */ /* 0x000fc400000010ff */
[----:B------:R-:W-:Y:S01]  /*5700*/  F2FP.BF16.F32.PACK_AB R45, R51, R64 ;  /* 0x00000040332d723e */ /* 0x000fe200000010ff */
[----:B------:R-:W-:Y:S01]  /*5710*/  @!P4 FMUL R59, R59, 0.5 ;  /* 0x3f0000003b3bc820 */ /* 0x000fe20000400000 */
[----:B------:R-:W3:Y:S01]  /*5720*/  MUFU.EX2 R55, R55 ;  /* 0x0000003700377308 */ /* 0x000ee20000000800 */
[----:B--2---:R-:W-:Y:S01]  /*5730*/  @!P6 FMUL R66, R66, R66 ;  /* 0x000000424242e220 */ /* 0x004fe20000400000 */
[----:B------:R-:W-:Y:S02]  /*5740*/  FSETP.GEU.AND P6, PT, R82, -126, PT ;  /* 0xc2fc00005200780b */ /* 0x000fe40003fce000 */
[----:B------:R-:W-:-:S03]  /*5750*/  F2FP.BF16.F32.PACK_AB R30, R17, R10 ;  /* 0x0000000a111e723e */ /* 0x000fc600000010ff */
[----:B------:R-:W-:Y:S01]  /*5760*/  @!P5 FMUL R78, R78, 0.5 ;  /* 0x3f0000004e4ed820 */ /* 0x000fe20000400000 */
[----:B------:R-:W2:Y:S01]  /*5770*/  MUFU.EX2 R59, R59 ;  /* 0x0000003b003b7308 */ /* 0x000ea20000000800 */
[----:B-1----:R-:W-:Y:S01]  /*5780*/  @!P3 FMUL R68, R68, R68 ;  /* 0x000000444444b220 */ /* 0x002fe20000400000 */
[----:B------:R-:W-:-:S03]  /*5790*/  FSETP.GEU.AND P3, PT, R83, -126, PT ;  /* 0xc2fc00005300780b */ /* 0x000fc60003f6e000 */
[----:B------:R-:W-:Y:S01]  /*57a0*/  FADD R80, R33, R68 ;  /* 0x0000004421507221 */ /* 0x000fe20000000000 */
[----:B------:R-:W-:Y:S01]  /*57b0*/  F2FP.BF16.F32.PACK_AB R33, R46, R33 ;  /* 0x000000212e21723e */ /* 0x000fe200000010ff */
[----:B------:R-:W-:Y:S01]  /*57c0*/  @!P6 FMUL R82, R82, 0.5 ;  /* 0x3f0000005252e820 */ /* 0x000fe20000400000 */
[----:B------:R-:W1:Y:S01]  /*57d0*/  MUFU.EX2 R78, R78 ;  /* 0x0000004e004e7308 */ /* 0x000e620000000800 */
[----:B---3--:R-:W-:Y:S01]  /*57e0*/  @!P2 FMUL R55, R55, R55 ;  /* 0x000000373737a220 */ /* 0x008fe20000400000 */
[----:B------:R-:W-:Y:S01]  /*57f0*/  FSETP.GEU.AND P2, PT, R75, -126, PT ;  /* 0xc2fc00004b00780b */ /* 0x000fe20003f4e000 */
[----:B------:R-:W-:Y:S01]  /*5800*/  FADD R152, R7, R80 ;  /* 0x0000005007987221 */ /* 0x000fe20000000000 */
[----:B------:R-:W-:Y:S01]  /*5810*/  FADD R7, R27, R62 ;  /* 0x0000003e1b077221 */ /* 0x000fe20000000000 */
[----:B------:R-:W-:Y:S02]  /*5820*/  F2FP.BF16.F32.PACK_AB R27, R34, R27 ;  /* 0x0000001b221b723e */ /* 0x000fe400000010ff */
[----:B------:R-:W-:Y:S01]  /*5830*/  @!P3 FMUL R83, R83, 0.5 ;  /* 0x3f0000005353b820 */ /* 0x000fe20000400000 */
[----:B------:R-:W3:Y:S01]  /*5840*/  MUFU.EX2 R82, R82 ;  /* 0x0000005200527308 */ /* 0x000ee20000000800 */
[----:B--2---:R-:W-:Y:S01]  /*5850*/  @!P4 FMUL R59, R59, R59 ;  /* 0x0000003b3b3bc220 */ /* 0x004fe20000400000 */
[----:B------:R-:W-:-:S03]  /*5860*/  FSETP.GEU.AND P4, PT, R79, -126, PT ;  /* 0xc2fc00004f00780b */ /* 0x000fc60003f8e000 */
[----:B------:R-:W-:Y:S01]  /*5870*/  FADD R81, R46, R59 ;  /* 0x0000003b2e517221 */ /* 0x000fe20000000000 */
[----:B------:R-:W-:Y:S01]  /*5880*/  F2FP.BF16.F32.PACK_AB R46, R20, R57 ;  /* 0x00000039142e723e */ /* 0x000fe200000010ff */
[----:B------:R-:W-:Y:S01]  /*5890*/  @!P2 FMUL R75, R75, 0.5 ;  /* 0x3f0000004b4ba820 */ /* 0x000fe20000400000 */
[----:B------:R-:W2:Y:S01]  /*58a0*/  MUFU.EX2 R83, R83 ;  /* 0x0000005300537308 */ /* 0x000ea20000000800 */
        /* <DEDUP_REMOVED lines=19> */
[----:B------:R-:W-:Y:S01]  /*59e0*/  F2FP.BF16.F32.PACK_AB R35, R50, R35 ;  /* 0x000000233223723e */ /* 0x000fe200000010ff */
[C---:B------:R-:W-:Y:S01]  /*59f0*/  FADD R77, R54.reuse, R83 ;  /* 0x00000053364d7221 */ /* 0x040fe20000000000 */
[----:B------:R-:W-:Y:S01]  /*5a00*/  F2FP.BF16.F32.PACK_AB R37, R54, R37 ;  /* 0x000000253625723e */ /* 0x000fe200000010ff */
[----:B------:R-:W-:Y:S01]  /*5a10*/  @!P6 FMUL R87, R87, 0.5 ;  /* 0x3f0000005757e820 */ /* 0x000fe20000400000 */
[----:B------:R-:W2:Y:S01]  /*5a20*/  MUFU.EX2 R86, R86 ;  /* 0x0000005600567308 */ /* 0x000ea20000000800 */
[----:B------:R-:W-:Y:S01]  /*5a30*/  FADD R156, R70, R77 ;  /* 0x0000004d469c7221 */ /* 0x000fe20000000000 */
[----:B------:R-:W-:Y:S01]  /*5a40*/  FADD R77, R31, R66 ;  /* 0x000000421f4d7221 */ /* 0x000fe20000000000 */
[----:B------:R-:W-:Y:S01]  /*5a50*/  FADD R70, R34, R47 ;  /* 0x0000002f22467221 */ /* 0x000fe20000000000 */
[----:B------:R-:W-:Y:S01]  /*5a60*/  FADD R152, R152, R155 ;  /* 0x0000009b98987221 */ /* 0x000fe20000000000 */
[----:B------:R-:W-:Y:S01]  /*5a70*/  FADD R153, R153, R156 ;  /* 0x0000009c99997221 */ /* 0x000fe20000000000 */
[----:B-1----:R-:W-:Y:S01]  /*5a80*/  @!P2 FMUL R75, R75, R75 ;  /* 0x0000004b4b4ba220 */ /* 0x002fe20000400000 */
[----:B------:R-:W-:Y:S01]  /*5a90*/  @!P3 FMUL R16, R16, 0.5 ;  /* 0x3f0000001010b820 */ /* 0x000fe20000400000 */
[----:B------:R-:W1:Y:S01]  /*5aa0*/  MUFU.EX2 R87, R87 ;  /* 0x0000005700577308 */ /* 0x000e620000000800 */
[----:B---3--:R-:W-:Y:S01]  /*5ab0*/  @!P4 FMUL R79, R79, R79 ;  /* 0x0000004f4f4fc220 */ /* 0x008fe20000400000 */
[----:B------:R3:W4:Y:S01]  /*5ac0*/  SYNCS.PHASECHK.TRANS64.TRYWAIT P2, [UR11+0x30000], R9 ;  /* 0x03000009ff0075a7 */ /* 0x000722000804014b */
[----:B------:R-:W-:Y:S01]  /*5ad0*/  F2FP.BF16.F32.PACK_AB R31, R42, R31 ;  /* 0x0000001f2a1f723e */ /* 0x000fe200000010ff */
[----:B------:R-:W-:Y:S01]  /*5ae0*/  FMUL R90, R90, R75 ;  /* 0x0000004b5a5a7220 */ /* 0x000fe20000400000 */
[----:B------:R-:W-:Y:S01]  /*5af0*/  FADD R81, R50, R79 ;  /* 0x0000004f32517221 */ /* 0x000fe20000000000 */
[----:B------:R-:W-:Y:S01]  /*5b00*/  F2FP.BF16.F32.PACK_AB R42, R18, R49 ;  /* 0x00000031122a723e */ /* 0x000fe200000010ff */
[-C--:B------:R-:W-:Y:S01]  /*5b10*/  FMUL R91, R91, R75.reuse ;  /* 0x0000004b5b5b7220 */ /* 0x080fe20000400000 */
[----:B------:R-:W5:Y:S01]  /*5b20*/  MUFU.EX2 R7, R16 ;  /* 0x0000001000077308 */ /* 0x000f620000000800 */
[----:B--2---:R-:W-:Y:S01]  /*5b30*/  @!P5 FMUL R86, R86, R86 ;  /* 0x000000565656d220 */ /* 0x004fe20000400000 */
[----:B------:R-:W-:Y:S01]  /*5b40*/  FADD R70, R70, R81 ;  /* 0x0000005146467221 */ /* 0x000fe20000000000 */
[----:B------:R-:W-:Y:S01]  /*5b50*/  F2FP.BF16.F32.PACK_AB R43, R47, R62 ;  /* 0x0000003e2f2b723e */ /* 0x000fe200000010ff */
[-C--:B------:R-:W-:Y:S01]  /*5b60*/  FMUL R94, R94, R75.reuse ;  /* 0x0000004b5e5e7220 */ /* 0x080fe20000400000 */
[----:B------:R-:W-:Y:S01]  /*5b70*/  FADD R84, R39, R86 ;  /* 0x0000005627547221 */ /* 0x000fe20000000000 */
[-C--:B------:R-:W-:Y:S01]  /*5b80*/  FMUL R95, R95, R75.reuse ;  /* 0x0000004b5f5f7220 */ /* 0x080fe20000400000 */
[-C--:B------:R-:W-:Y:S01]  /*5b90*/  FMUL R98, R98, R75.reuse ;  /* 0x0000004b62627220 */ /* 0x080fe20000400000 */
[----:B------:R-:W-:Y:S01]  /*5ba0*/  FMUL R99, R99, R75 ;  /* 0x0000004b63637220 */ /* 0x000fe20000400000 */
[----:B-1----:R-:W-:Y:S01]  /*5bb0*/  @!P6 FMUL R87, R87, R87 ;  /* 0x000000575757e220 */ /* 0x002fe20000400000 */
[----:B------:R-:W-:Y:S01]  /*5bc0*/  FADD R77, R77, R84 ;  /* 0x000000544d4d7221 */ /* 0x000fe20000000000 */
[-C--:B------:R-:W-:Y:S01]  /*5bd0*/  FMUL R102, R102, R75.reuse ;  /* 0x0000004b66667220 */ /* 0x080fe20000400000 */
[-C--:B------:R-:W-:Y:S01]  /*5be0*/  FMUL R103, R103, R75.reuse ;  /* 0x0000004b67677220 */ /* 0x080fe20000400000 */
[----:B------:R-:W-:Y:S01]  /*5bf0*/  FADD R85, R58, R87 ;  /* 0x000000573a557221 */ /* 0x000fe20000000000 */
[----:B------:R-:W-:Y:S01]  /*5c00*/  FADD R77, R154, R77 ;  /* 0x0000004d9a4d7221 */ /* 0x000fe20000000000 */
[-C--:B------:R-:W-:Y:S01]  /*5c10*/  FMUL R106, R106, R75.reuse ;  /* 0x0000004b6a6a7220 */ /* 0x080fe20000400000 */
[----:B------:R-:W-:Y:S01]  /*5c20*/  FMUL R107, R107, R75 ;  /* 0x0000004b6b6b7220 */ /* 0x000fe20000400000 */
[----:B------:R-:W-:Y:S01]  /*5c30*/  FADD R85, R80, R85 ;  /* 0x0000005550557221 */ /* 0x000fe20000000000 */
[----:B------:R-:W-:Y:S01]  /*5c40*/  FADD R77, R152, R77 ;  /* 0x0000004d984d7221 */ /* 0x000fe20000000000 */
[----:B-----5:R-:W-:Y:S01]  /*5c50*/  @!P3 FMUL R7, R7, R7 ;  /* 0x000000070707b220 */ /* 0x020fe20000400000 */
[-C--:B------:R-:W-:Y:S01]  /*5c60*/  FMUL R110, R110, R75.reuse ;  /* 0x0000004b6e6e7220 */ /* 0x080fe20000400000 */
[----:B------:R-:W-:Y:S01]  /*5c70*/  FADD R70, R70, R85 ;  /* 0x0000005546467221 */ /* 0x000fe20000000000 */
[----:B------:R-:W-:Y:S01]  /*5c80*/  FMUL R111, R111, R75 ;  /* 0x0000004b6f6f7220 */ /* 0x000fe20000400000 */
[----:B------:R-:W-:Y:S01]  /*5c90*/  FFMA R2, R7, R2, R26 ;  /* 0x0000000207027223 */ /* 0x000fe2000000001a */
[-C--:B------:R-:W-:Y:S01]  /*5ca0*/  FMUL R88, R88, R7.reuse ;  /* 0x0000000758587220 */ /* 0x080fe20000400000 */
[----:B------:R-:W-:Y:S01]  /*5cb0*/  FADD R70, R153, R70 ;  /* 0x0000004699467221 */ /* 0x000fe20000000000 */
[-C--:B------:R-:W-:Y:S01]  /*5cc0*/  FMUL R89, R89, R7.reuse ;  /* 0x0000000759597220 */ /* 0x080fe20000400000 */
[-C--:B------:R-:W-:Y:S01]  /*5cd0*/  FMUL R92, R92, R7.reuse ;  /* 0x000000075c5c7220 */ /* 0x080fe20000400000 */
[-C--:B------:R-:W-:Y:S01]  /*5ce0*/  FMUL R93, R93, R7.reuse ;  /* 0x000000075d5d7220 */ /* 0x080fe20000400000 */
[----:B------:R-:W-:Y:S01]  /*5cf0*/  FADD R70, R77, R70 ;  /* 0x000000464d467221 */ /* 0x000fe20000000000 */
[-C--:B------:R-:W-:Y:S01]  /*5d00*/  FMUL R96, R96, R7.reuse ;  /* 0x0000000760607220 */ /* 0x080fe20000400000 */
[-C--:B------:R-:W-:Y:S01]  /*5d10*/  FMUL R97, R97, R7.reuse ;  /* 0x0000000761617220 */ /* 0x080fe20000400000 */
[-C--:B------:R-:W-:Y:S01]  /*5d20*/  FMUL R100, R100, R7.reuse ;  /* 0x0000000764647220 */ /* 0x080fe20000400000 */
[----:B------:R-:W-:Y:S01]  /*5d30*/  FFMA R0, R75, R0, R70 ;  /* 0x000000004b007223 */ /* 0x000fe20000000046 */
[-C--:B------:R-:W-:Y:S01]  /*5d40*/  FMUL R101, R101, R7.reuse ;  /* 0x0000000765657220 */ /* 0x080fe20000400000 */
        /* <DEDUP_REMOVED lines=23> */
[----:B------:R-:W-:Y:S01]  /*5ec0*/  FMUL R149, R149, R7 ;  /* 0x0000000795957220 */ /* 0x000fe20000400000 */
[----:B------:R-:W-:Y:S01]  /*5ed0*/  F2FP.BF16.F32.PACK_AB R26, R13, R8 ;  /* 0x000000080d1a723e */ /* 0x000fe200000010ff */
        /* <DEDUP_REMOVED lines=20> */
[----:B------:R-:W-:-:S02]  /*6020*/  F2FP.BF16.F32.PACK_AB R34, R21, R12 ;  /* 0x0000000c1522723e */ /* 0x000fc400000010ff */
[----:B------:R-:W-:Y:S02]  /*6030*/  F2FP.BF16.F32.PACK_AB R39, R58, R39 ;  /* 0x000000273a27723e */ /* 0x000fe400000010ff */
[----:B------:R-:W-:Y:S02]  /*6040*/  F2FP.BF16.F32.PACK_AB R47, R55, R66 ;  /* 0x00000042372f723e */ /* 0x000fe400000010ff */
[----:B------:R-:W-:Y:S02]  /*6050*/  F2FP.BF16.F32.PACK_AB R49, R59, R68 ;  /* 0x000000443b31723e */ /* 0x000fe400000010ff */
[----:B------:R-:W-:Y:S02]  /*6060*/  F2FP.BF16.F32.PACK_AB R50, R22, R65 ;  /* 0x000000411632723e */ /* 0x000fe400000010ff */
[----:B------:R-:W-:Y:S02]  /*6070*/  F2FP.BF16.F32.PACK_AB R51, R79, R78 ;  /* 0x0000004e4f33723e */ /* 0x000fe400000010ff */
[----:B------:R-:W-:-:S02]  /*6080*/  F2FP.BF16.F32.PACK_AB R53, R83, R82 ;  /* 0x000000525335723e */ /* 0x000fc400000010ff */
[----:B------:R-:W-:Y:S01]  /*6090*/  F2FP.BF16.F32.PACK_AB R54, R56, R73 ;  /* 0x000000493836723e */ /* 0x000fe200000010ff */
[----:B---34-:R-:W-:Y:S06]  /*60a0*/  @!P0 BRA `(.L_x_27) ;  /* 0x0000000000048947 */ /* 0x018fec0003800000 */
[----:B------:R-:W-:Y:S01]  /*60b0*/  BPT.TRAP 0x1 ;  /* 0x000000040000795c */ /* 0x000fe20000300000 */
.L_x_27:
[----:B------:R-:W-:Y:S05]  /*60c0*/  @P2 BRA `(.L_x_28) ;  /* 0x0000000000082947 */ /* 0x000fea0003800000 */
[----:B------:R-:W1:Y:S02]  /*60d0*/  SYNCS.PHASECHK.TRANS64.TRYWAIT P2, [UR11+0x30000], R9 ;  /* 0x03000009ff0075a7 */ /* 0x000e64000804014b */
[----:B-1----:R-:W-:Y:S05]  /*60e0*/  @!P2 BRA `(.L_x_29) ;  /* 0x000000340044a947 */ /* 0x002fea0003800000 */
.L_x_28:
[----:B------:R-:W-:Y:S01]  /*60f0*/  ULEA UR14, UR10, UR5, 0xb ;  /* 0x000000050a0e7291 */ /* 0x000fe2000f8e583f */
[----:B------:R-:W-:Y:S01]  /*6100*/  WARPGROUP.ARRIVE ;  /* 0x00000000000079c5 */ /* 0x000fe20000000000 */
[----:B------:R-:W-:Y:S01]  /*6110*/  UMOV UR15, 0x40000040 ;  /* 0x40000040000f7882 */ /* 0x000fe20000000000 */
[----:B------:R-:W-:Y:S01]  /*6120*/  UMOV UR19, 0x40000040 ;  /* 0x4000004000137882 */ /* 0x000fe20000000000 */
[----:B------:R-:W-:Y:S01]  /*6130*/  UIADD3 UR18, UR14, 0x80, URZ ;  /* 0x000000800e127890 */ /* 0x000fe2000fffe03f */
[----:B------:R-:W-:-:S04]  /*6140*/  F2FP.BF16.F32.PACK_AB R55, R87, R86 ;  /* 0x000000565737723e */ /* 0x000fc800000010ff */
[----:B------:R-:W-:Y:S01]  /*6150*/  HGMMA.64x128x16.F32.BF16 R88, R24, gdesc[UR12].tnspB, R88, gsb0 ;  /* 0x41e0000c18587df0 */ /* 0x000fe20008001858 */
[----:B------:R-:W-:Y:S02]  /*6160*/  UMOV UR15, 0x40000040 ;  /* 0x40000040000f7882 */ /* 0x000fe40000000000 */
        /* <DEDUP_REMOVED lines=25> */
[----:B------:R-:W-:Y:S01]  /*6300*/  UIADD3 UR14, UR14, 0x380, URZ ;  /* 0x000003800e0e7890 */ /* 0x000fe2000fffe03f */
[----:B------:R-:W-:Y:S02]  /*6310*/  WARPGROUP.DEPBAR.LE gsb0, 0x0 ;  /* 0x00008000000079c5 */ /* 0x000fe40000010000 */
[----:B------:R-:W-:-:S06]  /*6320*/  WARPGROUP.ARRIVE ;  /* 0x00000000000079c5 */ /* 0x000fcc0000000000 */
[----:B------:R-:W-:Y:S03]  /*6330*/  HGMMA.64x128x16.F32.BF16 R88, R48, gdesc[UR16].tnspB, R88, gsb0 ;  /* 0x41e0001030587df0 */ /* 0x000fe60008001858 */
[----:B------:R-:W-:Y:S02]  /*6340*/  WARPGROUP.DEPBAR.LE gsb0, 0x0 ;  /* 0x00008000000079c5 */ /* 0x000fe40000010000 */
[----:B------:R-:W-:-:S07]  /*6350*/  WARPGROUP.ARRIVE ;  /* 0x00000000000079c5 */ /* 0x000fce0000000000 */
[----:B------:R-:W-:Y:S03]  /*6360*/  HGMMA.64x128x16.F32.BF16 R88, R52, gdesc[UR12].tnspB, R88, gsb0 ;  /* 0x41e0000c34587df0 */ /* 0x000fe60008001858 */
[----:B------:R-:W-:Y:S02]  /*6370*/  WARPGROUP.DEPBAR.LE gsb0, 0x0 ;  /* 0x00008000000079c5 */ /* 0x000fe40000010000 */
[----:B------:R-:W-:Y:S05]  /*6380*/  @!P0 BRA `(.L_x_30) ;  /* 0x0000000000048947 */ /* 0x000fea0003800000 */
[----:B------:R-:W-:Y:S01]  /*6390*/  BPT.TRAP 0x1 ;  /* 0x000000040000795c */ /* 0x000fe20000300000 */
.L_x_30:
[----:B------:R-:W-:-:S04]  /*63a0*/  ULEA UR11, UR4, UR37, 0x3 ;  /* 0x00000025040b7291 */ /* 0x000fc8000f8e183f */
[----:B------:R-:W-:-:S04]  /*63b0*/  UIADD3 UR11, UR11, 0x30028, URZ ;  /* 0x000300280b0b7890 */ /* 0x000fc8000fffe03f */
[----:B------:R-:W-:-:S09]  /*63c0*/  UPRMT UR11, URZ, 0x654, UR11 ;  /* 0x000006543f0b7896 */ /* 0x000fd2000800000b */
[----:B------:R-:W-:Y:S01]  /*63d0*/  SYNCS.ARRIVE.TRANS64.RED.A1T0 RZ, [UR11], RZ ;  /* 0x000000ffffff79a7 */ /* 0x000fe2000810040b */
[----:B------:R-:W-:Y:S05]  /*63e0*/  @P1 BRA `(.L_x_31) ;  /* 0x0000000000041947 */ /* 0x000fea0003800000 */
[----:B------:R-:W-:Y:S01]  /*63f0*/  BPT.TRAP 0x1 ;  /* 0x000000040000795c */ /* 0x000fe20000300000 */
.L_x_31:
[----:B------:R-:W-:-:S04]  /*6400*/  UIADD3 UR4, UR4, 0x1, URZ ;  /* 0x0000000104047890 */ /* 0x000fc8000fffe03f */
[----:B------:R-:W-:-:S04]  /*6410*/  UISETP.NE.AND UP0, UPT, UR4, 0x5, UPT ;  /* 0x000000050400788c */ /* 0x000fc8000bf05270 */
[----:B------:R-:W-:Y:S01]  /*6420*/  USEL UR11, UR4, URZ, UP0 ;  /* 0x0000003f040b7287 */ /* 0x000fe20008000000 */
[----:B------:R-:W-:Y:S11]  /*6430*/  @!P0 BRA `(.L_x_32) ;  /* 0x0000000000048947 */ /* 0x000ff60003800000 */
[----:B------:R-:W-:Y:S01]  /*6440*/  BPT.TRAP 0x1 ;  /* 0x000000040000795c */ /* 0x000fe20000300000 */
.L_x_32:
[----:B------:R-:W-:-:S04]  /*6450*/  ULEA UR4, UR11, UR37, 0x3 ;  /* 0x000000250b047291 */ /* 0x000fc8000f8e183f */
[----:B------:R-:W-:-:S04]  /*6460*/  UIADD3 UR4, UR4, 0x30028, URZ ;  /* 0x0003002804047890 */ /* 0x000fc8000fffe03f */
[----:B------:R-:W-:-:S09]  /*6470*/  UPRMT UR4, URZ, 0x654, UR4 ;  /* 0x000006543f047896 */ /* 0x000fd20008000004 */
[----:B------:R-:W-:Y:S01]  /*6480*/  SYNCS.ARRIVE.TRANS64.RED.A1T0 RZ, [UR4], RZ ;  /* 0x000000ffffff79a7 */ /* 0x000fe20008100404 */
[----:B------:R-:W-:Y:S05]  /*6490*/  @P1 BRA `(.L_x_33) ;  /* 0x0000000000041947 */ /* 0x000fea0003800000 */
[----:B------:R-:W-:Y:S01]  /*64a0*/  BPT.TRAP 0x1 ;  /* 0x000000040000795c */ /* 0x000fe20000300000 */
.L_x_33:
[----:B------:R-:W-:Y:S01]  /*64b0*/  UIADD3 UR10, UR10, 0x1, URZ ;  /* 0x000000010a0a7890 */ /* 0x000fe2000fffe03f */
[C---:B------:R-:W-:Y:S01]  /*64c0*/  ISETP.GT.AND P2, PT, R5.reuse, 0x2, PT ;  /* 0x000000020500780c */ /* 0x040fe20003f44270 */
[----:B------:R-:W-:Y:S01]  /*64d0*/  UIADD3 UR4, UR11, 0x1, URZ ;  /* 0x000000010b047890 */ /* 0x000fe2000fffe03f */
[----:B------:R-:W-:Y:S01]  /*64e0*/  IADD3 R5, R5, -0x1, RZ ;  /* 0xffffffff05057810 */ /* 0x000fe20007ffe0ff */
[----:B------:R-:W-:Y:S01]  /*64f0*/  UISETP.NE.AND UP2, UPT, UR10, 0x5, UPT ;  /* 0x000000050a00788c */ /* 0x000fe2000bf45270 */
[----:B------:R-:W-:Y:S01]  /*6500*/  MOV R7, R3 ;  /* 0x0000000300077202 */ /* 0x000fe20000000f00 */
[----:B------:R-:W-:Y:S01]  /*6510*/  UISETP.NE.AND UP0, UPT, UR4, 0x5, UPT ;  /* 0x000000050400788c */ /* 0x000fe2000bf05270 */
[----:B-1----:R-:W-:Y:S01]  /*6520*/  MOV R9, R4 ;  /* 0x0000000400097202 */ /* 0x002fe20000000f00 */
[----:B------:R-:W-:Y:S02]  /*6530*/  USEL UR11, URZ, 0x1, UP2 ;  /* 0x000000013f0b7887 */ /* 0x000fe40009000000 */
[----:B------:R-:W-:-:S02]  /*6540*/  USEL UR4, UR4, URZ, UP0 ;  /* 0x0000003f04047287 */ /* 0x000fc40008000000 */
[----:B------:R-:W-:Y:S02]  /*6550*/  USEL UR38, UR10, URZ, UP2 ;  /* 0x0000003f0a267287 */ /* 0x000fe40009000000 */
[----:B------:R-:W-:Y:S01]  /*6560*/  LOP3.LUT R6, R6, UR11, RZ, 0x3c, !PT ;  /* 0x0000000b06067c12 */ /* 0x000fe2000f8e3cff */
[----:B------:R-:W-:Y:S09]  /*6570*/  @P2 BRA `(.L_x_34) ;  /* 0xffffffd400002947 */ /* 0x000ff2000383ffff */
.L_x_23:
[----:B------:R-:W1:Y:S01]  /*6580*/  SHFL.BFLY PT, R5, R2, 0x1, 0x1f ;  /* 0x0c201f0002057f89 */ /* 0x000e6200000e0000 */
[----:B------:R-:W-:Y:S01]  /*6590*/  BSSY B0, `(.L_x_35) ;  /* 0x0000023000007945 */ /* 0x000fe20003800000 */
[----:B------:R-:W-:Y:S02]  /*65a0*/  MOV R9, 0x7f800000 ;  /* 0x7f80000000097802 */ /* 0x000fe40000000f00 */
[----:B------:R-:W2:Y:S01]  /*65b0*/  SHFL.BFLY PT, R7, R0, 0x1, 0x1f ;  /* 0x0c201f0000077f89 */ /* 0x000ea200000e0000 */
[----:B------:R-:W-:Y:S02]  /*65c0*/  MOV R10, 0x3f800000 ;  /* 0x3f800000000a7802 */ /* 0x000fe40000000f00 */
[----:B------:R-:W-:Y:S01]  /*65d0*/  MOV R11, 0x7f800000 ;  /* 0x7f800000000b7802 */ /* 0x000fe20000000f00 */
[----:B-1----:R-:W-:Y:S01]  /*65e0*/  FADD R5, R5, R2 ;  /* 0x0000000205057221 */ /* 0x002fe20000000000 */
[----:B--2---:R-:W-:-:S04]  /*65f0*/  FADD R14, R7, R0 ;  /* 0x00000000070e7221 */ /* 0x004fc80000000000 */
[----:B------:R-:W1:Y:S04]  /*6600*/  SHFL.BFLY PT, R6, R5, 0x2, 0x1f ;  /* 0x0c401f0005067f89 */ /* 0x000e6800000e0000 */
[----:B------:R-:W2:Y:S01]  /*6610*/  SHFL.BFLY PT, R15, R14, 0x2, 0x1f ;  /* 0x0c401f000e0f7f89 */ /* 0x000ea200000e0000 */
[C---:B-1----:R-:W-:Y:S01]  /*6620*/  FSETP.NE.AND P0, PT, R5.reuse, -R6, PT ;  /* 0x800000060500720b */ /* 0x042fe20003f05000 */
[----:B------:R-:W-:Y:S01]  /*6630*/  FADD R2, R5, R6 ;  /* 0x0000000605027221 */ /* 0x000fe20000000000 */
[----:B------:R-:W-:Y:S01]  /*6640*/  MOV R6, 0x3f800000 ;  /* 0x3f80000000067802 */ /* 0x000fe20000000f00 */
[----:B--2---:R-:W-:-:S10]  /*6650*/  FADD R8, R14, R15 ;  /* 0x0000000f0e087221 */ /* 0x004fd40000000000 */
[----:B------:R-:W-:Y:S05]  /*6660*/  @!P0 BRA `(.L_x_36) ;  /* 0x0000000000548947 */ /* 0x000fea0003800000 */
[----:B------:R-:W-:Y:S01]  /*6670*/  IADD3 R0, R2, 0x1800000, RZ ;  /* 0x0180000002007810 */ /* 0x000fe20007ffe0ff */
[----:B------:R-:W-:Y:S03]  /*6680*/  BSSY B1, `(.L_x_37) ;  /* 0x000000c000017945 */ /* 0x000fe60003800000 */
[----:B------:R-:W-:-:S04]  /*6690*/  LOP3.LUT R0, R0, 0x7f800000, RZ, 0xc0, !PT ;  /* 0x7f80000000007812 */ /* 0x000fc800078ec0ff */
[----:B------:R-:W-:-:S13]  /*66a0*/  ISETP.GT.U32.AND P0, PT, R0, 0x1ffffff, PT ;  /* 0x01ffffff0000780c */ /* 0x000fda0003f04070 */
[----:B------:R-:W-:Y:S05]  /*66b0*/  @P0 BRA `(.L_x_38) ;  /* 0x0000000000100947 */ /* 0x000fea0003800000 */
[----:B------:R-:W-:-:S07]  /*66c0*/  MOV R13, 0x66e0 ;  /* 0x000066e0000d7802 */ /* 0x000fce0000000f00 */
[----:B------:R-:W-:Y:S05]  /*66d0*/  CALL.REL.NOINC `($__internal_0_$__cuda_sm20_rcp_rn_f32_slowpath) ;  /* 0x0000003000707944 */ /* 0x000fea0003c00000 */
[----:B------:R-:W-:Y:S01]  /*66e0*/  MOV R6, R5 ;  /* 0x0000000500067202 */ /* 0x000fe20000000f00 */
[----:B------:R-:W-:Y:S06]  /*66f0*/  BRA `(.L_x_39) ;  /* 0x0000000000107947 */ /* 0x000fec0003800000 */
.L_x_38:
[----:B------:R-:W1:Y:S02]  /*6700*/  MUFU.RCP R5, R2 ;  /* 0x0000000200057308 */ /* 0x000e640000001000 */
[----:B-1----:R-:W-:-:S04]  /*6710*/  FFMA R0, R2, R5, -1 ;  /* 0xbf80000002007423 */ /* 0x002fc80000000005 */
[----:B------:R-:W-:-:S04]  /*6720*/  FADD.FTZ R0, -R0, -RZ ;  /* 0x800000ff00007221 */ /* 0x000fc80000010100 */
[----:B------:R-:W-:-:S07]  /*6730*/  FFMA R6, R5, R0, R5 ;  /* 0x0000000005067223 */ /* 0x000fce0000000005 */
.L_x_39:
[----:B------:R-:W-:Y:S05]  /*6740*/  BSYNC B1 ;  /* 0x0000000000017941 */ /* 0x000fea0003800000 */
.L_x_37:
[----:B------:R-:W-:Y:S01]  /*6750*/  FSETP.GEU.AND P0, PT, |R2|, 1.175494350822287508e-38, PT ;  /* 0x008000000200780b */ /* 0x000fe20003f0e200 */
[----:B------:R-:W-:-:S12]  /*6760*/  ULDC UR4, c[0x0][0x600] ;  /* 0x0001800000047ab9 */ /* 0x000fd80000000800 */
[----:B------:R-:W-:-:S04]  /*6770*/  @!P0 FMUL R2, R2, 16777216 ;  /* 0x4b80000002028820 */ /* 0x000fc80000400000 */
[----:B------:R-:W1:Y:S02]  /*6780*/  MUFU.LG2 R0, R2 ;  /* 0x0000000200007308 */ /* 0x000e640000000c00 */
[----:B-1----:R-:W-:-:S04]  /*6790*/  @!P0 FADD R0, R0, -24 ;  /* 0xc1c0000000008421 */ /* 0x002fc80000000000 */
[----:B------:R-:W-:-:S04]  /*67a0*/  FMUL R0, R0, 0.69314718246459960938 ;  /* 0x3f31721800007820 */ /* 0x000fc80000400000 */
[----:B------:R-:W-:-:S07]  /*67b0*/  FFMA R11, R3, UR4, R0 ;  /* 0x00000004030b7c23 */ /* 0x000fce0008000000 */
.L_x_36:
[----:B------:R-:W-:Y:S05]  /*67c0*/  BSYNC B0 ;  /* 0x0000000000007941 */ /* 0x000fea0003800000 */
.L_x_35:
[----:B------:R-:W-:Y:S01]  /*67d0*/  FSETP.NE.AND P0, PT, R14, -R15, PT ;  /* 0x8000000f0e00720b */ /* 0x000fe20003f05000 */
[----:B------:R-:W-:Y:S01]  /*67e0*/  ULDC UR4, c[0x0][0x608] ;  /* 0x0001820000047ab9 */ /* 0x000fe20000000800 */
[----:B------:R-:W-:Y:S01]  /*67f0*/  BSSY B0, `(.L_x_40) ;  /* 0x0000039000007945 */ /* 0x000fe20003800000 */
[----:B------:R-:W-:-:S04]  /*6800*/  FMUL R6, R6, UR4 ;  /* 0x0000000406067c20 */ /* 0x000fc80008400000 */
        /* <DEDUP_REMOVED lines=32> */
[----:B------:R-:W-:Y:S06]  /*6a10*/  @!P0 BRA `(.L_x_41) ;  /* 0x0000000000588947 */ /* 0x000fec0003800000 */
[----:B------:R-:W-:Y:S01]  /*6a20*/  IADD3 R0, R8, 0x1800000, RZ ;  /* 0x0180000008007810 */ /* 0x000fe20007ffe0ff */
[----:B------:R-:W-:Y:S03]  /*6a30*/  BSSY B1, `(.L_x_42) ;  /* 0x000000d000017945 */ /* 0x000fe60003800000 */
[----:B------:R-:W-:-:S04]  /*6a40*/  LOP3.LUT R0, R0, 0x7f800000, RZ, 0xc0, !PT ;  /* 0x7f80000000007812 */ /* 0x000fc800078ec0ff */
[----:B------:R-:W-:-:S13]  /*6a50*/  ISETP.GT.U32.AND P0, PT, R0, 0x1ffffff, PT ;  /* 0x01ffffff0000780c */ /* 0x000fda0003f04070 */
[----:B------:R-:W-:Y:S05]  /*6a60*/  @P0 BRA `(.L_x_43) ;  /* 0x0000000000140947 */ /* 0x000fea0003800000 */
[----:B------:R-:W-:Y:S02]  /*6a70*/  MOV R2, R8 ;  /* 0x0000000800027202 */ /* 0x000fe40000000f00 */
[----:B------:R-:W-:-:S07]  /*6a80*/  MOV R13, 0x6aa0 ;  /* 0x00006aa0000d7802 */ /* 0x000fce0000000f00 */
[----:B------:R-:W-:Y:S05]  /*6a90*/  CALL.REL.NOINC `($__internal_0_$__cuda_sm20_rcp_rn_f32_slowpath) ;  /* 0x0000002c00807944 */ /* 0x000fea0003c00000 */
[----:B------:R-:W-:Y:S01]  /*6aa0*/  MOV R10, R5 ;  /* 0x00000005000a7202 */ /* 0x000fe20000000f00 */
[----:B------:R-:W-:Y:S06]  /*6ab0*/  BRA `(.L_x_44) ;  /* 0x0000000000107947 */ /* 0x000fec0003800000 */
.L_x_43:
[----:B------:R-:W1:Y:S02]  /*6ac0*/  MUFU.RCP R3, R8 ;  /* 0x0000000800037308 */ /* 0x000e640000001000 */
[----:B-1----:R-:W-:-:S04]  /*6ad0*/  FFMA R0, R8, R3, -1 ;  /* 0xbf80000008007423 */ /* 0x002fc80000000003 */
[----:B------:R-:W-:-:S04]  /*6ae0*/  FADD.FTZ R0, -R0, -RZ ;  /* 0x800000ff00007221 */ /* 0x000fc80000010100 */
[----:B------:R-:W-:-:S07]  /*6af0*/  FFMA R10, R3, R0, R3 ;  /* 0x00000000030a7223 */ /* 0x000fce0000000003 */
.L_x_44:
[----:B------:R-:W-:Y:S05]  /*6b00*/  BSYNC B1 ;  /* 0x0000000000017941 */ /* 0x000fea0003800000 */
.L_x_42:
[----:B------:R-:W-:Y:S01]  /*6b10*/  FSETP.GEU.AND P0, PT, |R8|, 1.175494350822287508e-38, PT ;  /* 0x008000000800780b */ /* 0x000fe20003f0e200 */
[----:B------:R-:W-:-:S12]  /*6b20*/  ULDC UR4, c[0x0][0x600] ;  /* 0x0001800000047ab9 */ /* 0x000fd80000000800 */
[----:B------:R-:W-:-:S04]  /*6b30*/  @!P0 FMUL R8, R8, 16777216 ;  /* 0x4b80000008088820 */ /* 0x000fc80000400000 */
[----:B------:R-:W1:Y:S02]  /*6b40*/  MUFU.LG2 R0, R8 ;  /* 0x0000000800007308 */ /* 0x000e640000000c00 */
[----:B-1----:R-:W-:-:S04]  /*6b50*/  @!P0 FADD R0, R0, -24 ;  /* 0xc1c0000000008421 */ /* 0x002fc80000000000 */
[----:B------:R-:W-:-:S04]  /*6b60*/  FMUL R9, R0, 0.69314718246459960938 ;  /* 0x3f31721800097820 */ /* 0x000fc80000400000 */
[----:B------:R-:W-:-:S07]  /*6b70*/  FFMA R9, R4, UR4, R9 ;  /* 0x0000000404097c23 */ /* 0x000fce0008000009 */
.L_x_41:
[----:B------:R-:W-:Y:S05]  /*6b80*/  BSYNC B0 ;  /* 0x0000000000007941 */ /* 0x000fea0003800000 */
.L_x_40:
[----:B------:R-:W-:Y:S01]  /*6b90*/  UIADD3 UR4, UR36, -0x1, URZ ;  /* 0xffffffff24047890 */ /* 0x000fe2000fffe03f */
[----:B------:R-:W1:Y:S01]  /*6ba0*/  S2R R2, SR_TID.X ;  /* 0x0000000000027919 */ /* 0x000e620000002100 */
[----:B------:R-:W-:Y:S01]  /*6bb0*/  ULDC UR5, c[0x0][0x608] ;  /* 0x0001820000057ab9 */ /* 0x000fe20000000800 */
[----:B------:R-:W-:Y:S01]  /*6bc0*/  ULDC.64 UR8, c[0x0][0x208] ;  /* 0x0000820000087ab9 */ /* 0x000fe20000000a00 */
[----:B------:R-:W-:Y:S02]  /*6bd0*/  FMUL R10, R10, UR5 ;  /* 0x000000050a0a7c20 */ /* 0x000fe40008400000 */
[----:B------:R-:W-:Y:S01]  /*6be0*/  ISETP.NE.AND P0, PT, RZ, UR4, PT ;  /* 0x00000004ff007c0c */ /* 0x000fe2000bf05270 */
[----:B------:R-:W-:-:S03]  /*6bf0*/  ULEA UR4, UR36, UR37, 0x3 ;  /* 0x0000002524047291 */ /* 0x000fc6000f8e183f */
[----:B------:R-:W-:-:S04]  /*6c00*/  SEL R0, RZ, 0x1, P0 ;  /* 0x00000001ff007807 */ /* 0x000fc80000000000 */
[----:B------:R-:W-:-:S04]  /*6c10*/  SHF.L.U32 R0, R0, 0x1f, RZ ;  /* 0x0000001f00007819 */ /* 0x000fc800000006ff */
[----:B------:R-:W2:Y:S01]  /*6c20*/  SYNCS.PHASECHK.TRANS64.TRYWAIT P0, [UR4+0x30098], R0 ;  /* 0x03009800ff0075a7 */ /* 0x000ea20008000144 */
[C---:B-1----:R-:W-:Y:S02]  /*6c30*/  LOP3.LUT P1, RZ, R2.reuse, 0x3, RZ, 0xc0, !PT ;  /* 0x0000000302ff7812 */ /* 0x042fe4000782c0ff */
[----:B------:R-:W-:Y:S01]  /*6c40*/  LOP3.LUT R16, R2, 0x7f, RZ, 0xc0, !PT ;  /* 0x0000007f02107812 */ /* 0x000fe200078ec0ff */
[----:B--2---:R-:W-:Y:S10]  /*6c50*/  @!P0 BRA `(.L_x_45) ;  /* 0x0000002800808947 */ /* 0x004ff40003800000 */
.L_x_98:
[----:B------:R-:W-:Y:S01]  /*6c60*/  USHF.L.U32 UR42, UR7, 0x6, URZ ;  /* 0x00000006072a7899 */ /* 0x000fe2000800063f */
[----:B------:R-:W-:Y:S01]  /*6c70*/  BSSY B0, `(.L_x_46) ;  /* 0x0000018000007945 */ /* 0x000fe20003800000 */
[----:B------:R-:W-:-:S03]  /*6c80*/  SHF.R.U32.HI R17, RZ, 0x5, R16 ;  /* 0x00000005ff117819 */ /* 0x000fc60000011610 */
[----:B------:R-:W-:Y:S07]  /*6c90*/  @P1 BRA `(.L_x_47) ;  /* 0x0000000000541947 */ /* 0x000fee0003800000 */
[----:B------:R-:W2:Y:S01]  /*6ca0*/  S2UR UR4, SR_CTAID.Y ;  /* 0x00000000000479c3 */ /* 0x000ea20000002600 */
[----:B-1----:R-:W-:Y:S01]  /*6cb0*/  SHF.R.U32.HI R0, RZ, 0x2, R2 ;  /* 0x00000002ff007819 */ /* 0x002fe20000011602 */
[----:B------:R-:W-:Y:S01]  /*6cc0*/  ULDC.64 UR6, c[0x0][0x688] ;  /* 0x0001a20000067ab9 */ /* 0x000fe20000000a00 */
[----:B------:R-:W-:Y:S02]  /*6cd0*/  SHF.L.U32 R3, R17, 0x4, RZ ;  /* 0x0000000411037819 */ /* 0x000fe400000006ff */
[----:B------:R-:W-:-:S03]  /*6ce0*/  LOP3.LUT R0, R0, 0x7, RZ, 0xc0, !PT ;  /* 0x0000000700007812 */ /* 0x000fc600078ec0ff */
[----:B------:R-:W1:Y:S01]  /*6cf0*/  S2UR UR5, SR_CTAID.Z ;  /* 0x00000000000579c3 */ /* 0x000e620000002700 */
[----:B------:R-:W-:-:S04]  /*6d00*/  LOP3.LUT R0, R3, 0xfffffff0, R0, 0xe2, !PT ;  /* 0xfffffff003007812 */ /* 0x000fc800078ee200 */
[----:B------:R-:W-:-:S04]  /*6d10*/  IADD3 R3, R0, UR42, RZ ;  /* 0x0000002a00037c10 */ /* 0x000fc8000fffe0ff */
[----:B------:R-:W-:Y:S01]  /*6d20*/  IADD3 R2, R3, 0x8, RZ ;  /* 0x0000000803027810 */ /* 0x000fe20007ffe0ff */
[----:B--2---:R-:W-:-:S04]  /*6d30*/  UIMAD UR4, UR4, UR6, UR42 ;  /* 0x00000006040472a4 */ /* 0x004fc8000f8e022a */
[----:B-1----:R-:W-:-:S03]  /*6d40*/  UIMAD UR4, UR5, UR7, UR4 ;  /* 0x00000007050472a4 */ /* 0x002fc6000f8e0204 */
[----:B------:R-:W-:Y:S02]  /*6d50*/  ULDC UR5, c[0x0][0x288] ;  /* 0x0000a20000057ab9 */ /* 0x000fe40000000800 */
[----:B------:R-:W-:Y:S02]  /*6d60*/  ISETP.GE.U32.AND P0, PT, R3, UR5, PT ;  /* 0x0000000503007c0c */ /* 0x000fe4000bf06070 */
[----:B------:R-:W-:Y:S02]  /*6d70*/  IADD3 R0, P2, R0, UR4, RZ ;  /* 0x0000000400007c10 */ /* 0x000fe4000ff5e0ff */
[----:B------:R-:W-:Y:S01]  /*6d80*/  ISETP.GE.U32.AND P1, PT, R2, UR5, PT ;  /* 0x0000000502007c0c */ /* 0x000fe2000bf26070 */
[----:B------:R-:W-:Y:S01]  /*6d90*/  ULDC.64 UR4, c[0x0][0x680] ;  /* 0x0001a00000047ab9 */ /* 0x000fe20000000a00 */
[----:B------:R-:W-:Y:S02]  /*6da0*/  IADD3.X R3, RZ, RZ, RZ, P2, !PT ;  /* 0x000000ffff037210 */ /* 0x000fe400017fe4ff */
[----:B------:R-:W-:-:S04]  /*6db0*/  LEA R2, P2, R0, UR4, 0x2 ;  /* 0x0000000400027c11 */ /* 0x000fc8000f8410ff */
[----:B------:R-:W-:-:S05]  /*6dc0*/  LEA.HI.X R3, R0, UR5, R3, 0x2, P2 ;  /* 0x0000000500037c11 */ /* 0x000fca00090f1403 */
[----:B------:R2:W-:Y:S04]  /*6dd0*/  @!P0 STG.E desc[UR8][R2.64], R11 ;  /* 0x0000000b02008986 */ /* 0x0005e8000c101908 */
[----:B------:R2:W-:Y:S02]  /*6de0*/  @!P1 STG.E desc[UR8][R2.64+0x20], R9 ;  /* 0x0000200902009986 */ /* 0x0005e4000c101908 */
.L_x_47:
[----:B------:R-:W-:Y:S05]  /*6df0*/  BSYNC B0 ;  /* 0x0000000000007941 */ /* 0x000fea0003800000 */
.L_x_46:
[----:B------:R-:W-:Y:S01]  /*6e00*/  ULDC.64 UR4, c[0x0][0x730] ;  /* 0x0001cc0000047ab9 */ /* 0x000fe20000000a00 */
[-C--:B------:R-:W-:Y:S01]  /*6e10*/  FMUL R23, R90, R10.reuse ;  /* 0x0000000a5a177220 */ /* 0x080fe20000400000 */
[----:B------:R-:W-:Y:S01]  /*6e20*/  ISETP.NE.U32.AND P0, PT, RZ, UR4, PT ;  /* 0x00000004ff007c0c */ /* 0x000fe2000bf05070 */
[-C--:B------:R-:W-:Y:S01]  /*6e30*/  FMUL R91, R91, R10.reuse ;  /* 0x0000000a5b5b7220 */ /* 0x080fe20000400000 */
[-C--:B------:R-:W-:Y:S01]  /*6e40*/  FMUL R25, R94, R10.reuse ;  /* 0x0000000a5e197220 */ /* 0x080fe20000400000 */
[-C--:B------:R-:W-:Y:S01]  /*6e50*/  FMUL R95, R95, R10.reuse ;  /* 0x0000000a5f5f7220 */ /* 0x080fe20000400000 */
[----:B------:R-:W-:Y:S01]  /*6e60*/  ISETP.NE.AND.EX P0, PT, RZ, UR5, PT, P0 ;  /* 0x00000005ff007c0c */ /* 0x000fe2000bf05300 */
        /* <DEDUP_REMOVED lines=28> */
[----:B------:R-:W-:Y:S06]  /*7030*/  @P0 BRA `(.L_x_48) ;  /* 0x0000000000200947 */ /* 0x000fec0003800000 */
[----:B------:R-:W-:Y:S02]  /*7040*/  ULDC.64 UR4, c[0x0][0x728] ;  /* 0x0001ca0000047ab9 */ /* 0x000fe40000000a00 */
[----:B------:R-:W-:-:S04]  /*7050*/  ISETP.NE.U32.AND P0, PT, RZ, UR4, PT ;  /* 0x00000004ff007c0c */ /* 0x000fc8000bf05070 */
[----:B------:R-:W-:-:S13]  /*7060*/  ISETP.NE.AND.EX P0, PT, RZ, UR5, PT, P0 ;  /* 0x00000005ff007c0c */ /* 0x000fda000bf05300 */
[----:B------:R-:W-:Y:S05]  /*7070*/  @!P0 BRA `(.L_x_49) ;  /* 0x00000000000c8947 */ /* 0x000fea0003800000 */
[----:B-12---:R-:W1:Y:S02]  /*7080*/  LDC.64 R2, c[0x0][0x728] ;  /* 0x0001ca00ff027b82 */ /* 0x006e640000000a00 */
[----:B-1----:R4:W5:Y:S01]  /*7090*/  LDG.E R2, desc[UR8][R2.64] ;  /* 0x0000000802027981 */ /* 0x002962000c1e1900 */
[----:B------:R-:W-:Y:S05]  /*70a0*/  BRA `(.L_x_48) ;  /* 0x0000000000047947 */ /* 0x000fea0003800000 */
.L_x_49:
[----:B--2---:R-:W3:Y:S02]  /*70b0*/  LDC R2, c[0x0][0x720] ;  /* 0x0001c800ff027b82 */ /* 0x004ee40000000800 */
.L_x_48:
[----:B-1----:R-:W-:Y:S02]  /*70c0*/  MOV R0, RZ ;  /* 0x000000ff00007202 */ /* 0x002fe40000000f00 */
[----:B---3-5:R-:W-:Y:S02]  /*70d0*/  MOV R38, R2 ;  /* 0x0000000200267202 */ /* 0x028fe40000000f00 */
[----:B------:R-:W-:-:S13]  /*70e0*/  LOP3.LUT P0, RZ, R0, 0x1bf, RZ, 0xc0, !PT ;  /* 0x000001bf00ff7812 */ /* 0x000fda000780c0ff */
[----:B------:R-:W-:Y:S05]  /*70f0*/  @!P0 BRA `(.L_x_50) ;  /* 0x0000000000408947 */ /* 0x000fea0003800000 */
[----:B------:R-:W-:Y:S01]  /*7100*/  MOV R0, 0x0 ;  /* 0x0000000000007802 */ /* 0x000fe20000000f00 */
[----:B------:R-:W-:Y:S01]  /*7110*/  ULDC.64 UR4, c[0x4][0x70] ;  /* 0x01001c0000047ab9 */ /* 0x000fe20000000a00 */
[----:B------:R-:W-:Y:S01]  /*7120*/  ULDC.64 UR6, c[0x4][0x8] ;  /* 0x0100020000067ab9 */ /* 0x000fe20000000a00 */
[----:B------:R-:W-:Y:S01]  /*7130*/  MOV R4, UR4 ;  /* 0x0000000400047c02 */ /* 0x000fe20008000f00 */
[----:B--2-4-:R1:W2:Y:S01]  /*7140*/  LDC.64 R2, c[0x4][R0] ;  /* 0x0100000000027b82 */ /* 0x0142a20000000a00 */
[----:B------:R-:W-:Y:S01]  /*7150*/  MOV R5, UR5 ;  /* 0x0000000500057c02 */ /* 0x000fe20008000f00 */
[----:B------:R-:W-:Y:S01]  /*7160*/  ULDC.64 UR4, c[0x4][0x78] ;  /* 0x01001e0000047ab9 */ /* 0x000fe20000000a00 */
[----:B------:R-:W-:Y:S02]  /*7170*/  MOV R10, UR6 ;  /* 0x00000006000a7c02 */ /* 0x000fe40008000f00 */
[----:B------:R-:W-:Y:S02]  /*7180*/  MOV R6, UR4 ;  /* 0x0000000400067c02 */ /* 0x000fe40008000f00 */
[----:B------:R-:W-:-:S02]  /*7190*/  MOV R7, UR5 ;  /* 0x0000000500077c02 */ /* 0x000fc40008000f00 */
[----:B------:R-:W-:Y:S02]  /*71a0*/  MOV R11, UR7 ;  /* 0x00000007000b7c02 */ /* 0x000fe40008000f00 */
[----:B------:R-:W-:Y:S02]  /*71b0*/  MOV R8, 0x70 ;  /* 0x0000007000087802 */ /* 0x000fe40000000f00 */
[----:B------:R-:W-:Y:S02]  /*71c0*/  MOV R12, 0x1 ;  /* 0x00000001000c7802 */ /* 0x000fe40000000f00 */
[----:B-1----:R-:W-:-:S07]  /*71d0*/  MOV R13, RZ ;  /* 0x000000ff000d7202 */ /* 0x002fce0000000f00 */
[----:B------:R-:W-:-:S07]  /*71e0*/  LEPC R20, `(.L_x_50) ;  /* 0x000000001014794e */ /* 0x000fce0000000000 */
[----:B--2---:R-:W-:Y:S05]  /*71f0*/  CALL.ABS.NOINC R2 ;  /* 0x0000000002007343 */ /* 0x004fea0003c00000 */
.L_x_50:
[----:B------:R-:W-:Y:S01]  /*7200*/  UIADD3 UR4, UR36, -0x1, URZ ;  /* 0xffffffff24047890 */ /* 0x000fe2000fffe03f */
[----:B------:R-:W-:-:S05]  /*7210*/  MOV R18, UR37 ;  /* 0x0000002500127c02 */ /* 0x000fca0008000f00 */
[----:B--2-4-:R-:W-:-:S05]  /*7220*/  MOV R3, UR4 ;  /* 0x0000000400037c02 */ /* 0x014fca0008000f00 */
[----:B------:R-:W-:-:S05]  /*7230*/  IMAD R18, R3, 0x2200, R18 ;  /* 0x0000220003127824 */ /* 0x000fca00078e0212 */
[----:B------:R-:W-:-:S13]  /*7240*/  LOP3.LUT P0, RZ, R18, 0x1b0, RZ, 0xc0, !PT ;  /* 0x000001b012ff7812 */ /* 0x000fda000780c0ff */
[----:B------:R-:W-:Y:S05]  /*7250*/  @!P0 BRA `(.L_x_51) ;  /* 0x0000000000408947 */ /* 0x000fea0003800000 */
[----:B------:R-:W-:Y:S01]  /*7260*/  MOV R0, 0x0 ;  /* 0x0000000000007802 */ /* 0x000fe20000000f00 */
[----:B------:R-:W-:Y:S01]  /*7270*/  ULDC.64 UR4, c[0x4][0x70] ;  /* 0x01001c0000047ab9 */ /* 0x000fe20000000a00 */
[----:B------:R-:W-:Y:S01]  /*7280*/  ULDC.64 UR6, c[0x4][0x78] ;  /* 0x01001e0000067ab9 */ /* 0x000fe20000000a00 */
[----:B------:R-:W-:Y:S01]  /*7290*/  MOV R4, UR4 ;  /* 0x0000000400047c02 */ /* 0x000fe20008000f00 */
[----:B------:R1:W2:Y:S01]  /*72a0*/  LDC.64 R2, c[0x4][R0] ;  /* 0x0100000000027b82 */ /* 0x0002a20000000a00 */
        /* <DEDUP_REMOVED lines=11> */
.L_x_51:
[----:B------:R-:W1:Y:S01]  /*7360*/  S2R R5, SR_TID.X ;  /* 0x0000000000057919 */ /* 0x000e620000002100 */
[----:B------:R-:W-:Y:S01]  /*7370*/  ULDC.64 UR4, c[0x0][0x730] ;  /* 0x0001cc0000047ab9 */ /* 0x000fe20000000a00 */
[----:B------:R-:W-:Y:S02]  /*7380*/  IADD3 R16, R16, 0x1f, RZ ;  /* 0x0000001f10107810 */ /* 0x000fe40007ffe0ff */
[----:B------:R-:W-:Y:S02]  /*7390*/  ISETP.NE.U32.AND P0, PT, RZ, UR4, PT ;  /* 0x00000004ff007c0c */ /* 0x000fe4000bf05070 */
[----:B------:R-:W-:Y:S02]  /*73a0*/  ISETP.GT.U32.AND P1, PT, R16, 0x3e, PT ;  /* 0x0000003e1000780c */ /* 0x000fe40003f24070 */
[----:B------:R-:W-:-:S13]  /*73b0*/  ISETP.NE.AND.EX P0, PT, RZ, UR5, PT, P0 ;  /* 0x00000005ff007c0c */ /* 0x000fda000bf05300 */
[----:B------:R-:W2:Y:S01]  /*73c0*/  @P0 LDC R38, c[0x0][0x720] ;  /* 0x0001c800ff260b82 */ /* 0x000ea20000000800 */
[C---:B-1----:R-:W-:Y:S02]  /*73d0*/  SHF.L.U32 R0, R5.reuse, 0x5, RZ ;  /* 0x0000000505007819 */ /* 0x042fe400000006ff */
[----:B------:R-:W-:Y:S02]  /*73e0*/  SHF.R.U32.HI R3, RZ, 0x1, R5 ;  /* 0x00000001ff037819 */ /* 0x000fe40000011605 */
[C---:B------:R-:W-:Y:S02]  /*73f0*/  LOP3.LUT R2, R0.reuse, 0xc0, RZ, 0xc0, !PT ;  /* 0x000000c000027812 */ /* 0x040fe400078ec0ff */
[----:B------:R-:W-:Y:S02]  /*7400*/  LOP3.LUT R4, R0, 0x20, RZ, 0xc0, !PT ;  /* 0x0000002000047812 */ /* 0x000fe400078ec0ff */
[----:B------:R-:W-:Y:S02]  /*7410*/  LOP3.LUT R2, R2, 0x8, R3, 0xf8, !PT ;  /* 0x0000000802027812 */ /* 0x000fe400078ef803 */
[----:B------:R-:W-:-:S02]  /*7420*/  SHF.L.U32 R3, R5, 0x2, RZ ;  /* 0x0000000205037819 */ /* 0x000fc400000006ff */
[----:B------:R-:W-:Y:S01]  /*7430*/  LEA R4, R17, R4, 0x9 ;  /* 0x0000000411047211 */ /* 0x000fe200078e48ff */
[-C--:B--2---:R-:W-:Y:S01]  /*7440*/  FMUL R7, R91, R38.reuse ;  /* 0x000000265b077220 */ /* 0x084fe20000400000 */
[----:B------:R-:W-:Y:S01]  /*7450*/  LOP3.LUT R3, R2, 0x18, R3, 0x78, !PT ;  /* 0x0000001802037812 */ /* 0x000fe200078e7803 */
[-C--:B------:R-:W-:Y:S01]  /*7460*/  FMUL R2, R25, R38.reuse ;  /* 0x0000002619027220 */ /* 0x080fe20000400000 */
[----:B------:R-:W-:Y:S01]  /*7470*/  LOP3.LUT R0, R0, 0x100, RZ, 0xc0, !PT ;  /* 0x0000010000007812 */ /* 0x000fe200078ec0ff */
[-C--:B------:R-:W-:Y:S01]  /*7480*/  FMUL R9, R95, R38.reuse ;  /* 0x000000265f097220 */ /* 0x080fe20000400000 */
[----:B------:R-:W-:Y:S01]  /*7490*/  LOP3.LUT P0, RZ, R5, 0x4, RZ, 0xc0, !PT ;  /* 0x0000000405ff7812 */ /* 0x000fe2000780c0ff */
[----:B------:R-:W-:Y:S01]  /*74a0*/  FMUL R5, R89, R38 ;  /* 0x0000002659057220 */ /* 0x000fe20000400000 */
[----:B------:R-:W-:Y:S01]  /*74b0*/  IADD3 R3, R3, R4, R0 ;  /* 0x0000000403037210 */ /* 0x000fe20007ffe000 */
        /* <DEDUP_REMOVED lines=15> */
[----:B------:R-:W-:Y:S01]  /*75b0*/  MOV R0, 0x10 ;  /* 0x0000001000007802 */ /* 0x000fe20000000f00 */
[----:B------:R-:W-:Y:S01]  /*75c0*/  FMUL R17, R33, R38 ;  /* 0x0000002621117220 */ /* 0x000fe20000400000 */
[----:B------:R-:W-:Y:S01]  /*75d0*/  LEA R3, R3, R18, 0x1 ;  /* 0x0000001203037211 */ /* 0x000fe200078e08ff */
[----:B------:R-:W-:Y:S01]  /*75e0*/  FMUL R20, R35, R38 ;  /* 0x0000002623147220 */ /* 0x000fe20000400000 */
[----:B------:R-:W-:Y:S01]  /*75f0*/  F2FP.BF16.F32.PACK_AB R7, R9, R2 ;  /* 0x000000020907723e */ /* 0x000fe200000010ff */
        /* <DEDUP_REMOVED lines=46> */
[----:B------:R-:W-:Y:S01]  /*78e0*/  FMUL R38, R53, R38 ;  /* 0x0000002635267220 */ /* 0x000fe20000400000 */
[----:B------:R-:W-:-:S02]  /*78f0*/  F2FP.BF16.F32.PACK_AB R6, R93, R6 ;  /* 0x000000065d06723e */ /* 0x000fc400000010ff */
[----:B------:R-:W-:Y:S02]  /*7900*/  F2FP.BF16.F32.PACK_AB R8, R97, R8 ;  /* 0x000000086108723e */ /* 0x000fe400000010ff */
[----:B------:R-:W-:Y:S02]  /*7910*/  F2FP.BF16.F32.PACK_AB R10, R101, R100 ;  /* 0x00000064650a723e */ /* 0x000fe400000010ff */
[----:B------:R-:W-:Y:S02]  /*7920*/  SEL R0, R0, 0xfffffff0, !P0 ;  /* 0xfffffff000007807 */ /* 0x000fe40004000000 */
[----:B------:R-:W-:Y:S01]  /*7930*/  IADD3 R13, R3, 0x1000, RZ ;  /* 0x00001000030d7810 */ /* 0x000fe20007ffe0ff */
[----:B------:R-:W-:Y:S06]  /*7940*/  @P1 BRA `(.L_x_52) ;  /* 0x0000000000041947 */ /* 0x000fec0003800000 */
[----:B------:R-:W-:-:S04]  /*7950*/  DEPBAR.LE SB0, 0x1 ;  /* 0x000080400000791a */ /* 0x000fc80000000000 */
.L_x_52:
[----:B------:R-:W-:Y:S05]  /*7960*/  WARPSYNC.ALL ;  /* 0x0000000000007948 */ /* 0x000fea0003800000 */
[----:B------:R-:W-:Y:S01]  /*7970*/  BAR.SYNC.DEFER_BLOCKING 0x1, 0x80 ;  /* 0x0042000000007b1d */ /* 0x000fe20000010000 */
[C---:B------:R-:W-:Y:S02]  /*7980*/  LEA R13, R0.reuse, R13, 0x1 ;  /* 0x0000000d000d7211 */ /* 0x040fe400078e08ff */
[----:B------:R-:W-:Y:S02]  /*7990*/  LEA R0, R0, R3, 0x1 ;  /* 0x0000000300007211 */ /* 0x000fe400078e08ff */
[----:B------:R-:W-:Y:S01]  /*79a0*/  F2FP.BF16.F32.PACK_AB R104, R105, R104 ;  /* 0x000000686968723e */ /* 0x000fe200000010ff */
[----:B------:R-:W-:Y:S01]  /*79b0*/  BSSY B0, `(.L_x_53) ;  /* 0x000001c000007945 */ /* 0x000fe20003800000 */
[----:B------:R-:W-:-:S02]  /*79c0*/  F2FP.BF16.F32.PACK_AB R112, R113, R112 ;  /* 0x000000707170723e */ /* 0x000fc400000010ff */
[----:B------:R-:W-:Y:S02]  /*79d0*/  F2FP.BF16.F32.PACK_AB R105, R14, R15 ;  /* 0x0000000f0e69723e */ /* 0x000fe400000010ff */
[----:B------:R-:W-:Y:S02]  /*79e0*/  F2FP.BF16.F32.PACK_AB R106, R109, R108 ;  /* 0x0000006c6d6a723e */ /* 0x000fe400000010ff */
[----:B------:R-:W-:Y:S02]  /*79f0*/  F2FP.BF16.F32.PACK_AB R107, R16, R17 ;  /* 0x00000011106b723e */ /* 0x000fe400000010ff */
[----:B------:R-:W-:Y:S02]  /*7a00*/  F2FP.BF16.F32.PACK_AB R113, R19, R20 ;  /* 0x000000141371723e */ /* 0x000fe400000010ff */
[----:B------:R-:W-:Y:S02]  /*7a10*/  F2FP.BF16.F32.PACK_AB R114, R117, R116 ;  /* 0x000000747572723e */ /* 0x000fe400000010ff */
[----:B------:R-:W-:Y:S01]  /*7a20*/  F2FP.BF16.F32.PACK_AB R115, R21, R22 ;  /* 0x000000161573723e */ /* 0x000fe200000010ff */
[----:B------:R1:W-:Y:S04]  /*7a30*/  STSM.16.M88.4 [R3], R4 ;  /* 0x0000000403007844 */ /* 0x0003e80000000200 */
[----:B------:R1:W-:Y:S01]  /*7a40*/  STSM.16.M88.4 [R0], R8 ;  /* 0x0000000800007844 */ /* 0x0003e20000000200 */
[----:B------:R-:W-:Y:S01]  /*7a50*/  @!PT LDS RZ, [RZ] ;  /* 0x00000000fffff984 */ /* 0x000fe20000000800 */
[----:B------:R-:W-:Y:S01]  /*7a60*/  @!PT LDS RZ, [RZ] ;  /* 0x00000000fffff984 */ /* 0x000fe20000000800 */
[----:B------:R-:W-:Y:S01]  /*7a70*/  @!PT LDS RZ, [RZ] ;  /* 0x00000000fffff984 */ /* 0x000fe20000000800 */
[----:B------:R-:W-:Y:S01]  /*7a80*/  @!PT LDS RZ, [RZ] ;  /* 0x00000000fffff984 */ /* 0x000fe20000000800 */
[----:B------:R2:W-:Y:S06]  /*7a90*/  MEMBAR.ALL.CTA ;  /* 0x0000000000007992 */ /* 0x0005ec0000008000 */
[----:B--2---:R-:W2:Y:S02]  /*7aa0*/  FENCE.VIEW.ASYNC.S ;  /* 0x00000000000073c6 */ /* 0x004ea40000000000 */
[----:B--2---:R-:W-:Y:S06]  /*7ab0*/  BAR.SYNC.DEFER_BLOCKING 0x1, 0x80 ;  /* 0x0042000000007b1d */ /* 0x004fec0000010000 */
[----:B------:R-:W-:Y:S05]  /*7ac0*/  @P1 BRA `(.L_x_54) ;  /* 0x0000000000281947 */ /* 0x000fea0003800000 */
[----:B------:R-:W-:Y:S01]  /*7ad0*/  S2UR UR44, SR_CTAID.Z ;  /* 0x00000000002c79c3 */ /* 0x000fe20000002700 */
[----:B------:R-:W-:Y:S01]  /*7ae0*/  ULDC.64 UR4, c[0x0][0x198] ;  /* 0x0000660000047ab9 */ /* 0x000fe20000000a00 */
[----:B------:R-:W-:Y:S01]  /*7af0*/  R2UR UR40, R18 ;  /* 0x00000000122872ca */ /* 0x000fe200000e0000 */
[----:B------:R-:W-:Y:S01]  /*7b00*/  UIADD3 UR4, UP0, UR4, 0x670, URZ ;  /* 0x0000067004047890 */ /* 0x000fe2000ff1e03f */
[----:B------:R-:W-:-:S03]  /*7b10*/  UMOV UR41, URZ ;  /* 0x0000003f00297c82 */ /* 0x000fc60008000000 */
[----:B------:R-:W-:Y:S01]  /*7b20*/  UIADD3.X UR5, URZ, UR5, URZ, UP0, !UPT ;  /* 0x000000053f057290 */ /* 0x000fe200087fe43f */
[----:B------:R-:W2:Y:S08]  /*7b30*/  S2UR UR43, SR_CTAID.Y ;  /* 0x00000000002b79c3 */ /* 0x000eb00000002600 */
[----:B--2---:R2:W-:Y:S01]  /*7b40*/  UTMASTG.4D [UR40], [UR4] ;  /* 0x00000028040073b5 */ /* 0x0045e20008018000 */
[----:B------:R0:W-:Y:S01]  /*7b50*/  UTMACMDFLUSH ;  /* 0x00000000000079b7 */ /* 0x0001e20000000000 */
[----:B--2---:R-:W-:-:S04]  /*7b60*/  DEPBAR.LE SB0, 0x1 ;  /* 0x000080400000791a */ /* 0x004fc80000000000 */
.L_x_54:
[----:B------:R-:W-:Y:S05]  /*7b70*/  BSYNC B0 ;  /* 0x0000000000007941 */ /* 0x000fea0003800000 */
.L_x_53:
[----:B------:R-:W-:Y:S01]  /*7b80*/  BAR.SYNC.DEFER_BLOCKING 0x1, 0x80 ;  /* 0x0042000000007b1d */ /* 0x000fe20000010000 */
[----:B------:R-:W-:Y:S02]  /*7b90*/  F2FP.BF16.F32.PACK_AB R120, R121, R120 ;  /* 0x000000787978723e */ /* 0x000fe400000010ff */
[----:B------:R-:W-:Y:S02]  /*7ba0*/  F2FP.BF16.F32.PACK_AB R128, R129, R128 ;  /* 0x000000808180723e */ /* 0x000fe400000010ff */
[----:B------:R-:W-:Y:S01]  /*7bb0*/  F2FP.BF16.F32.PACK_AB R121, R23, R24 ;  /* 0x000000181779723e */ /* 0x000fe200000010ff */
[----:B------:R-:W-:Y:S01]  /*7bc0*/  BSSY B0, `(.L_x_55) ;  /* 0x000001b000007945 */ /* 0x000fe20003800000 */
[----:B------:R-:W-:Y:S02]  /*7bd0*/  F2FP.BF16.F32.PACK_AB R122, R125, R124 ;  /* 0x0000007c7d7a723e */ /* 0x000fe400000010ff */
[----:B------:R-:W-:Y:S02]  /*7be0*/  F2FP.BF16.F32.PACK_AB R123, R25, R26 ;  /* 0x0000001a197b723e */ /* 0x000fe400000010ff */
[----:B------:R-:W-:-:S02]  /*7bf0*/  F2FP.BF16.F32.PACK_AB R129, R27, R28 ;  /* 0x0000001c1b81723e */ /* 0x000fc400000010ff */
[----:B------:R-:W-:Y:S02]  /*7c00*/  F2FP.BF16.F32.PACK_AB R130, R133, R132 ;  /* 0x000000848582723e */ /* 0x000fe400000010ff */
[----:B------:R-:W-:Y:S01]  /*7c10*/  F2FP.BF16.F32.PACK_AB R131, R29, R30 ;  /* 0x0000001e1d83723e */ /* 0x000fe200000010ff */
[----:B------:R2:W-:Y:S04]  /*7c20*/  STSM.16.M88.4 [R3+0x1000], R104 ;  /* 0x0010006803007844 */ /* 0x0005e80000000200 */
[----:B------:R2:W-:Y:S01]  /*7c30*/  STSM.16.M88.4 [R0+0x1000], R112 ;  /* 0x0010007000007844 */ /* 0x0005e20000000200 */
[----:B------:R-:W-:Y:S01]  /*7c40*/  @!PT LDS RZ, [RZ] ;  /* 0x00000000fffff984 */ /* 0x000fe20000000800 */
[----:B------:R-:W-:Y:S01]  /*7c50*/  @!PT LDS RZ, [RZ] ;  /* 0x00000000fffff984 */ /* 0x000fe20000000800 */
[----:B------:R-:W-:Y:S01]  /*7c60*/  @!PT LDS RZ, [RZ] ;  /* 0x00000000fffff984 */ /* 0x000fe20000000800 */
[----:B------:R-:W-:Y:S01]  /*7c70*/  @!PT LDS RZ, [RZ] ;  /* 0x00000000fffff984 */ /* 0x000fe20000000800 */
[----:B------:R3:W-:Y:S06]  /*7c80*/  MEMBAR.ALL.CTA ;  /* 0x0000000000007992 */ /* 0x0007ec0000008000 */
[----:B---3--:R-:W3:Y:S02]  /*7c90*/  FENCE.VIEW.ASYNC.S ;  /* 0x00000000000073c6 */ /* 0x008ee40000000000 */
[----:B---3--:R-:W-:Y:S06]  /*7ca0*/  BAR.SYNC.DEFER_BLOCKING 0x1, 0x80 ;  /* 0x0042000000007b1d */ /* 0x008fec0000010000 */
[----:B------:R-:W-:Y:S05]  /*7cb0*/  @P1 BRA `(.L_x_56) ;  /* 0x00000000002c1947 */ /* 0x000fea0003800000 */
[----:B------:R-:W-:Y:S01]  /*7cc0*/  S2UR UR44, SR_CTAID.Z ;  /* 0x00000000002c79c3 */ /* 0x000fe20000002700 */
[----:B------:R-:W-:Y:S01]  /*7cd0*/  R2UR UR40, R18 ;  /* 0x00000000122872ca */ /* 0x000fe200000e0000 */
[----:B------:R-:W-:Y:S01]  /*7ce0*/  ULDC.64 UR4, c[0x0][0x198] ;  /* 0x0000660000047ab9 */ /* 0x000fe20000000a00 */
[----:B------:R-:W-:Y:S01]  /*7cf0*/  UMOV UR41, 0x20 ;  /* 0x0000002000297882 */ /* 0x000fe20000000000 */
[----:B------:R-:W-:-:S04]  /*7d00*/  UIADD3 UR4, UP0, UR4, 0x670, URZ ;  /* 0x0000067004047890 */ /* 0x000fc8000ff1e03f */
[----:B------:R-:W3:Y:S01]  /*7d10*/  S2UR UR43, SR_CTAID.Y ;  /* 0x00000000002b79c3 */ /* 0x000ee20000002600 */
[----:B------:R-:W-:-:S05]  /*7d20*/  UIADD3.X UR5, URZ, UR5, URZ, UP0, !UPT ;  /* 0x000000053f057290 */ /* 0x000fca00087fe43f */
[----:B------:R-:W-:-:S09]  /*7d30*/  UIADD3 UR40, UR40, 0x1000, URZ ;  /* 0x0000100028287890 */ /* 0x000fd2000fffe03f */
[----:B---3--:R3:W-:Y:S01]  /*7d40*/  UTMASTG.4D [UR40], [UR4] ;  /* 0x00000028040073b5 */ /* 0x0087e20008018000 */
[----:B------:R0:W-:Y:S01]  /*7d50*/  UTMACMDFLUSH ;  /* 0x00000000000079b7 */ /* 0x0001e20000000000 */
[----:B---3--:R-:W-:-:S04]  /*7d60*/  DEPBAR.LE SB0, 0x1 ;  /* 0x000080400000791a */ /* 0x008fc80000000000 */
.L_x_56:
[----:B------:R-:W-:Y:S05]  /*7d70*/  BSYNC B0 ;  /* 0x0000000000007941 */ /* 0x000fea0003800000 */
.L_x_55:
        /* <DEDUP_REMOVED lines=17> */
[----:B----4-:R-:W4:Y:S02]  /*7e90*/  FENCE.VIEW.ASYNC.S ;  /* 0x00000000000073c6 */ /* 0x010f240000000000 */
[----:B----4-:R-:W-:Y:S06]  /*7ea0*/  BAR.SYNC.DEFER_BLOCKING 0x1, 0x80 ;  /* 0x0042000000007b1d */ /* 0x010fec0000010000 */
[----:B------:R-:W-:Y:S05]  /*7eb0*/  @P1 BRA `(.L_x_58) ;  /* 0x00000000002c1947 */ /* 0x000fea0003800000 */
[----:B------:R-:W-:Y:S01]  /*7ec0*/  S2UR UR12, SR_CTAID.Z ;  /* 0x00000000000c79c3 */ /* 0x000fe20000002700 */
[----:B------:R-:W-:Y:S01]  /*7ed0*/  ULDC.64 UR4, c[0x0][0x198] ;  /* 0x0000660000047ab9 */ /* 0x000fe20000000a00 */
[----:B------:R-:W-:Y:S01]  /*7ee0*/  R2UR UR8, R18 ;  /* 0x00000000120872ca */ /* 0x000fe200000e0000 */
[----:B------:R-:W-:Y:S01]  /*7ef0*/  UIADD3 UR4, UP0, UR4, 0x670, URZ ;  /* 0x0000067004047890 */ /* 0x000fe2000ff1e03f */
[----:B------:R-:W-:Y:S01]  /*7f00*/  UMOV UR9, 0x40 ;  /* 0x0000004000097882 */ /* 0x000fe20000000000 */
[----:B------:R-:W-:Y:S02]  /*7f10*/  UMOV UR10, UR42 ;  /* 0x0000002a000a7c82 */ /* 0x000fe40008000000 */
[----:B------:R-:W-:Y:S01]  /*7f20*/  UIADD3.X UR5, URZ, UR5, URZ, UP0, !UPT ;  /* 0x000000053f057290 */ /* 0x000fe200087fe43f */
[----:B------:R-:W4:Y:S08]  /*7f30*/  S2UR UR11, SR_CTAID.Y ;  /* 0x00000000000b79c3 */ /* 0x000f300000002600 */
[----:B----4-:R4:W-:Y:S01]  /*7f40*/  UTMASTG.4D [UR8], [UR4] ;  /* 0x00000008040073b5 */ /* 0x0109e20008018000 */
[----:B------:R0:W-:Y:S01]  /*7f50*/  UTMACMDFLUSH ;  /* 0x00000000000079b7 */ /* 0x0001e20000000000 */
[----:B----4-:R-:W-:-:S04]  /*7f60*/  DEPBAR.LE SB0, 0x1 ;  /* 0x000080400000791a */ /* 0x010fc80000000000 */
.L_x_58:
[----:B------:R-:W-:Y:S05]  /*7f70*/  BSYNC B0 ;  /* 0x0000000000007941 */ /* 0x000fea0003800000 */
.L_x_57:
[----:B------:R-:W-:Y:S06]  /*7f80*/  BAR.SYNC.DEFER_BLOCKING 0x1, 0x80 ;  /* 0x0042000000007b1d */ /* 0x000fec0000010000 */
[----:B------:R-:W-:Y:S01]  /*7f90*/  BSSY B0, `(.L_x_59) ;  /* 0x0000015000007945 */ /* 0x000fe20003800000 */
[----:B------:R4:W-:Y:S04]  /*7fa0*/  STSM.16.M88.4 [R3+0x1000], R136 ;  /* 0x0010008803007844 */ /* 0x0009e80000000200 */
[----:B------:R4:W-:Y:S01]  /*7fb0*/  STSM.16.M88.4 [R13], R144 ;  /* 0x000000900d007844 */ /* 0x0009e20000000200 */
[----:B------:R-:W-:Y:S01]  /*7fc0*/  @!PT LDS RZ, [RZ] ;  /* 0x00000000fffff984 */ /* 0x000fe20000000800 */
[----:B------:R-:W-:Y:S01]  /*7fd0*/  @!PT LDS RZ, [RZ] ;  /* 0x00000000fffff984 */ /* 0x000fe20000000800 */
[----:B------:R-:W-:Y:S01]  /*7fe0*/  @!PT LDS RZ, [RZ] ;  /* 0x00000000fffff984 */ /* 0x000fe20000000800 */
[----:B------:R-:W-:Y:S01]  /*7ff0*/  @!PT LDS RZ, [RZ] ;  /* 0x00000000fffff984 */ /* 0x000fe20000000800 */
[----:B------:R5:W-:Y:S06]  /*8000*/  MEMBAR.ALL.CTA ;  /* 0x0000000000007992 */ /* 0x000bec0000008000 */
[----:B-----5:R-:W5:Y:S02]  /*8010*/  FENCE.VIEW.ASYNC.S ;  /* 0x00000000000073c6 */ /* 0x020f640000000000 */
[----:B-----5:R-:W-:Y:S06]  /*8020*/  BAR.SYNC.DEFER_BLOCKING 0x1, 0x80 ;  /* 0x0042000000007b1d */ /* 0x020fec0000010000 */
[----:B------:R-:W-:Y:S05]  /*8030*/  @P1 BRA `(.L_x_60) ;  /* 0x0000000000281947 */ /* 0x000fea0003800000 */
[----:B------:R-:W-:Y:S01]  /*8040*/  S2UR UR44, SR_CTAID.Z ;  /* 0x00000000002c79c3 */ /* 0x000fe20000002700 */
[----:B------:R-:W-:Y:S01]  /*8050*/  R2UR UR40, R18 ;  /* 0x00000000122872ca */ /* 0x000fe200000e0000 */
[----:B------:R-:W-:Y:S01]  /*8060*/  ULDC.64 UR4, c[0x0][0x198] ;  /* 0x0000660000047ab9 */ /* 0x000fe20000000a00 */
[----:B------:R-:W-:Y:S01]  /*8070*/  UMOV UR41, 0x60 ;  /* 0x0000006000297882 */ /* 0x000fe20000000000 */
[----:B------:R-:W-:-:S04]  /*8080*/  UIADD3 UR4, UP0, UR4, 0x670, URZ ;  /* 0x0000067004047890 */ /* 0x000fc8000ff1e03f */
[----:B------:R-:W5:Y:S01]  /*8090*/  S2UR UR43, SR_CTAID.Y ;  /* 0x00000000002b79c3 */ /* 0x000f620000002600 */
[----:B------:R-:W-:-:S05]  /*80a0*/  UIADD3.X UR5, URZ, UR5, URZ, UP0, !UPT ;  /* 0x000000053f057290 */ /* 0x000fca00087fe43f */
[----:B------:R-:W-:-:S09]  /*80b0*/  UIADD3 UR40, UR40, 0x1000, URZ ;  /* 0x0000100028287890 */ /* 0x000fd2000fffe03f */
[----:B-----5:R1:W-:Y:S02]  /*80c0*/  UTMASTG.4D [UR40], [UR4] ;  /* 0x00000028040073b5 */ /* 0x0203e40008018000 */
[----:B-1----:R0:W-:Y:S02]  /*80d0*/  UTMACMDFLUSH ;  /* 0x00000000000079b7 */ /* 0x0021e40000000000 */
.L_x_60:
[----:B------:R-:W-:Y:S05]  /*80e0*/  BSYNC B0 ;  /* 0x0000000000007941 */ /* 0x000fea0003800000 */
.L_x_59:
[----:B------:R-:W-:Y:S01]  /*80f0*/  UIADD3 UR36, UR36, -0x1, URZ ;  /* 0xffffffff24247890 */ /* 0x000fe2000fffe03f */
[----:B------:R-:W-:-:S04]  /*8100*/  DEPBAR.LE SB0, 0x0 ;  /* 0x000080000000791a */ /* 0x000fc80000000000 */
[----:B------:R-:W-:-:S04]  /*8110*/  USHF.L.U32 UR4, UR36, 0x3, URZ ;  /* 0x0000000324047899 */ /* 0x000fc8000800063f */
[----:B------:R-:W-:-:S04]  /*8120*/  ULOP3.LUT UR4, UR4, 0x8, URZ, 0xe2, !UPT ;  /* 0x0000000804047892 */ /* 0x000fc8000f8ee23f */
[----:B------:R-:W-:-:S06]  /*8130*/  ULOP3.LUT UR4, UR4, 0x18, URZ, 0x3c, !UPT ;  /* 0x0000001804047892 */ /* 0x000fcc000f8e3c3f */
[----:B-123--:R-:W-:-:S04]  /*8140*/  MOV R0, UR4 ;  /* 0x0000000400007c02 */ /* 0x00efc80008000f00 */
[----:B------:R-:W-:Y:S01]  /*8150*/  SYNCS.ARRIVE.TRANS64.A1T0 RZ, [R0+UR37+0x30090], RZ ;  /* 0x030090ff00ff79a7 */ /* 0x000fe20008100025 */
[----:B------:R-:W-:Y:S05]  /*8160*/  EXIT ;  /* 0x000000000000794d */ /* 0x000fea0003800000 */
.L_x_6:
[----:B------:R-:W-:-:S08]  /*8170*/  UISETP.NE.AND UP0, UPT, UR5, 0x1, UPT ;  /* 0x000000010500788c */ /* 0x000fd0000bf05270 */
[----:B------:R-:W1:-:S00]  /*8180*/  USETMAXREG.DEALLOC.CTAPOOL 0x18 ;  /* 0x00000018000079c8 */ /* 0x000e4000080e0500 */
[----:B------:R-:W-:-:S13]  /*8190*/  PLOP3.LUT P0, PT, PT, PT, UP0, 0x80, 0x0 ;  /* 0x000000000000781c */ /* 0x000fda0003f0f008 */
[----:B------:R-:W-:Y:S05]  /*81a0*/  @P0 EXIT ;  /* 0x000000000000094d */ /* 0x000fea0003800000 */
[----:B------:R-:W2:Y:S01]  /*81b0*/  S2UR UR11, SR_CTAID.X ;  /* 0x00000000000b79c3 */ /* 0x000ea20000002500 */
[----:B------:R-:W-:Y:S01]  /*81c0*/  ELECT P3, URZ, PT ;  /* 0x00000000003f782f */ /* 0x000fe20003860000 */
[----:B------:R-:W-:Y:S01]  /*81d0*/  BSSY B0, `(.L_x_61) ;  /* 0x000002e000007945 */ /* 0x000fe20003800000 */
[----:B-1----:R-:W-:Y:S02]  /*81e0*/  MOV R0, RZ ;  /* 0x000000ff00007202 */ /* 0x002fe40000000f00 */
[----:B------:R-:W-:Y:S02]  /*81f0*/  MOV R7, RZ ;  /* 0x000000ff00077202 */ /* 0x000fe40000000f00 */
[----:B------:R-:W-:Y:S01]  /*8200*/  MOV R3, RZ ;  /* 0x000000ff00037202 */ /* 0x000fe20000000f00 */
[----:B------:R-:W1:Y:S08]  /*8210*/  S2UR UR28, SR_CTAID.Y ;  /* 0x00000000001c79c3 */ /* 0x000e700000002600 */
[----:B------:R-:W3:Y:S01]  /*8220*/  S2UR UR29, SR_CTAID.Z ;  /* 0x00000000001d79c3 */ /* 0x000ee20000002700 */
[----:B--2---:R-:W-:Y:S01]  /*8230*/  USHF.L.U32 UR11, UR11, 0x7, URZ ;  /* 0x000000070b0b7899 */ /* 0x004fe2000800063f */
[----:B------:R-:W-:Y:S11]  /*8240*/  @!P3 BRA `(.L_x_62) ;  /* 0x000000000098b947 */ /* 0x000ff60003800000 */
[----:B------:R-:W2:Y:S01]  /*8250*/  S2R R3, SR_CgaCtaId ;  /* 0x0000000000037919 */ /* 0x000ea20000008800 */
[----:B------:R-:W-:Y:S02]  /*8260*/  MOV R2, 0x400 ;  /* 0x0000040000027802 */ /* 0x000fe40000000f00 */
[----:B------:R-:W-:Y:S02]  /*8270*/  MOV R4, 0x1 ;  /* 0x0000000100047802 */ /* 0x000fe40000000f00 */
[----:B--2---:R-:W-:Y:S02]  /*8280*/  LEA R3, R3, R2, 0x18 ;  /* 0x0000000203037211 */ /* 0x004fe400078ec0ff */
[----:B------:R-:W-:-:S04]  /*8290*/  SHF.L.U32 R2, R4, 0x1f, RZ ;  /* 0x0000001f04027819 */ /* 0x000fc800000006ff */
[----:B------:R-:W2:Y:S02]  /*82a0*/  SYNCS.PHASECHK.TRANS64.TRYWAIT P0, [R3+URZ+0x30060], R2 ;  /* 0x03006002030075a7 */ /* 0x000ea4000800017f */
[----:B--2---:R-:W-:Y:S05]  /*82b0*/  @!P0 BRA `(.L_x_63) ;  /* 0x0000001400008947 */ /* 0x004fea0003800000 */
.L_x_99:
[----:B------:R-:W-:Y:S01]  /*82c0*/  ULOP3.LUT UR5, UR4, 0x2, URZ, 0xfc, !UPT ;  /* 0x0000000204057892 */ /* 0x000fe2000f8efc3f */
[----:B--2---:R-:W-:-:S03]  /*82d0*/  @P2 MOV R2, 0x4000 ;  /* 0x0000400000022802 */ /* 0x004fc60000000f00 */
[----:B------:R-:W-:Y:S01]  /*82e0*/  UPRMT UR5, UR5, 0x9910, URZ ;  /* 0x0000991005057896 */ /* 0x000fe2000800003f */
[----:B------:R2:W-:Y:S03]  /*82f0*/  @P2 SYNCS.ARRIVE.TRANS64 RZ, [R3+URZ+0x30050], R2 ;  /* 0x0300500203ff29a7 */ /* 0x0005e6000800003f */
[----:B------:R-:W-:-:S06]  /*8300*/  UISETP.NE.AND UP0, UPT, UR5, 0x2, UPT ;  /* 0x000000020500788c */ /* 0x000fcc000bf05270 */
[----:B------:R-:W-:-:S13]  /*8310*/  PLOP3.LUT P0, PT, PT, PT, UP0, 0x80, 0x0 ;  /* 0x000000000000781c */ /* 0x000fda0003f0f008 */
[----:B--2---:R-:W-:Y:S05]  /*8320*/  @P0 BRA `(.L_x_64) ;  /* 0x0000000000040947 */ /* 0x004fea0003800000 */
[----:B-1-3--:R-:W-:Y:S01]  /*8330*/  BPT.TRAP 0x1 ;  /* 0x000000040000795c */ /* 0x00afe20000300000 */
.L_x_64:
[----:B------:R-:W-:-:S04]  /*8340*/  LOP3.LUT P0, RZ, R6, 0x1f, RZ, 0xc0, !PT ;  /* 0x0000001f06ff7812 */ /* 0x000fc8000780c0ff */
[----:B------:R-:W-:-:S13]  /*8350*/  PLOP3.LUT P0, PT, P0, P2, PT, 0x2a, 0x0 ;  /* 0x000000000000781c */ /* 0x000fda0000704572 */
[----:B------:R-:W-:Y:S05]  /*8360*/  @P0 BRA `(.L_x_65) ;  /* 0x0000000000040947 */ /* 0x000fea0003800000 */
[----:B-1-3--:R-:W-:Y:S01]  /*8370*/  BPT.TRAP 0x1 ;  /* 0x000000040000795c */ /* 0x00afe20000300000 */
.L_x_65:
[----:B------:R-:W-:Y:S01]  /*8380*/  R2UR UR8, R3 ;  /* 0x00000000030872ca */ /* 0x000fe200000e0000 */
[----:B------:R-:W-:Y:S01]  /*8390*/  ULDC.64 UR6, c[0x0][0x198] ;  /* 0x0000660000067ab9 */ /* 0x000fe20000000a00 */
[----:B------:R-:W-:Y:S01]  /*83a0*/  UMOV UR14, 0x0 ;  /* 0x00000000000e7882 */ /* 0x000fe20000000000 */
[----:B------:R-:W-:Y:S01]  /*83b0*/  UIADD3 UR6, UP0, UR6, 0xf0, URZ ;  /* 0x000000f006067890 */ /* 0x000fe2000ff1e03f */
[----:B------:R-:W-:Y:S01]  /*83c0*/  MOV R7, 0x40 ;  /* 0x0000004000077802 */ /* 0x000fe20000000f00 */
[----:B------:R-:W-:Y:S01]  /*83d0*/  UMOV UR15, 0x10000000 ;  /* 0x10000000000f7882 */ /* 0x000fe20000000000 */
[----:B------:R-:W-:Y:S01]  /*83e0*/  UMOV UR10, URZ ;  /* 0x0000003f000a7c82 */ /* 0x000fe20008000000 */
[----:B------:R-:W-:Y:S01]  /*83f0*/  UIADD3.X UR7, URZ, UR7, URZ, UP0, !UPT ;  /* 0x000000073f077290 */ /* 0x000fe200087fe43f */
[----:B------:R-:W-:Y:S01]  /*8400*/  MOV R3, 0x1 ;  /* 0x0000000100037802 */ /* 0x000fe20000000f00 */
[----:B-1----:R-:W-:Y:S01]  /*8410*/  UMOV UR12, UR28 ;  /* 0x0000001c000c7c82 */ /* 0x002fe20008000000 */
[----:B---3--:R-:W-:Y:S01]  /*8420*/  UMOV UR13, UR29 ;  /* 0x0000001d000d7c82 */ /* 0x008fe20008000000 */
[----:B------:R-:W-:Y:S01]  /*8430*/  UMOV UR26, 0x40 ;  /* 0x00000040001a7882 */ /* 0x000fe20000000000 */
[----:B------:R-:W-:Y:S01]  /*8440*/  UMOV UR27, UR11 ;  /* 0x0000000b001b7c82 */ /* 0x000fe20008000000 */
[----:B------:R-:W-:-:S02]  /*8450*/  UIADD3 UR9, UR8, 0x30050, URZ ;  /* 0x0003005008097890 */ /* 0x000fc4000fffe03f */
[----:B------:R-:W-:-:S05]  /*8460*/  UIADD3 UR24, UR8, 0x2000, URZ ;  /* 0x0000200008187890 */ /* 0x000fca000fffe03f */
[----:B------:R-:W-:Y:S02]  /*8470*/  UMOV UR25, UR9 ;  /* 0x0000000900197c82 */ /* 0x000fe40008000000 */
[----:B------:R2:W-:Y:S02]  /*8480*/  UTMALDG.4D [UR8], [UR6], desc[UR14] ;  /* 0x00000e08060075b4 */ /* 0x0005e40008019000 */
[----:B------:R2:W-:Y:S02]  /*8490*/  UTMALDG.4D [UR24], [UR6], desc[UR14] ;  /* 0x00000e18060075b4 */ /* 0x0005e40008019000 */
[----:B--2---:R-:W-:Y:S01]  /*84a0*/  NOP ;  /* 0x0000000000007918 */ /* 0x004fe20000000000 */
.L_x_62:
[----:B-1-3--:R-:W-:Y:S05]  /*84b0*/  BSYNC B0 ;  /* 0x0000000000007941 */ /* 0x00afea0003800000 */
.L_x_61:
[----:B------:R-:W1:Y:S01]  /*84c0*/  LDC R2, c[0x0][0x28c] ;  /* 0x0000a300ff027b82 */ /* 0x000e620000000800 */
[----:B------:R-:W-:Y:S01]  /*84d0*/  BSSY B0, `(.L_x_66) ;  /* 0x000002a000007945 */ /* 0x000fe20003800000 */
[----:B-1----:R-:W-:-:S13]  /*84e0*/  ISETP.GT.AND P4, PT, R2, RZ, P3 ;  /* 0x000000ff0200720c */ /* 0x002fda0001f84270 */
[----:B------:R-:W-:Y:S05]  /*84f0*/  @!P4 BRA `(.L_x_67) ;  /* 0x00000000009cc947 */ /* 0x000fea0003800000 */
[----:B------:R-:W1:Y:S01]  /*8500*/  S2R R5, SR_CgaCtaId ;  /* 0x0000000000057919 */ /* 0x000e620000008800 */
[----:B------:R-:W-:-:S04]  /*8510*/  MOV R0, 0x400 ;  /* 0x0000040000007802 */ /* 0x000fc80000000f00 */
[----:B-1----:R-:W-:Y:S02]  /*8520*/  LEA R5, R5, R0, 0x18 ;  /* 0x0000000005057211 */ /* 0x002fe400078ec0ff */
[----:B------:R-:W-:-:S04]  /*8530*/  MOV R0, 0x1 ;  /* 0x0000000100007802 */ /* 0x000fc80000000f00 */
[----:B------:R-:W-:-:S04]  /*8540*/  SHF.L.U32 R0, R0, 0x1f, RZ ;  /* 0x0000001f00007819 */ /* 0x000fc800000006ff */
[----:B------:R-:W1:Y:S02]  /*8550*/  SYNCS.PHASECHK.TRANS64.TRYWAIT P0, [R5+URZ+0x30028], R0 ;  /* 0x03002800050075a7 */ /* 0x000e64000800017f */
[----:B-1----:R-:W-:Y:S05]  /*8560*/  @!P0 BRA `(.L_x_68) ;  /* 0x0000001000688947 */ /* 0x002fea0003800000 */
.L_x_100:
[----:B------:R-:W-:Y:S01]  /*8570*/  ULOP3.LUT UR5, UR4, 0x2, URZ, 0xfc, !UPT ;  /* 0x0000000204057892 */ /* 0x000fe2000f8efc3f */
[----:B-1----:R-:W-:-:S03]  /*8580*/  @P2 MOV R0, 0x8000 ;  /* 0x0000800000002802 */ /* 0x002fc60000000f00 */
[----:B------:R-:W-:Y:S01]  /*8590*/  UPRMT UR5, UR5, 0x9910, URZ ;  /* 0x0000991005057896 */ /* 0x000fe2000800003f */
[----:B------:R1:W-:Y:S03]  /*85a0*/  @P2 SYNCS.ARRIVE.TRANS64 RZ, [R5+URZ+0x30000], R0 ;  /* 0x0300000005ff29a7 */ /* 0x0003e6000800003f */
[----:B------:R-:W-:-:S06]  /*85b0*/  UISETP.NE.AND UP0, UPT, UR5, 0x2, UPT ;  /* 0x000000020500788c */ /* 0x000fcc000bf05270 */
[----:B------:R-:W-:-:S13]  /*85c0*/  PLOP3.LUT P0, PT, PT, PT, UP0, 0x80, 0x0 ;  /* 0x000000000000781c */ /* 0x000fda0003f0f008 */
[----:B-1----:R-:W-:Y:S05]  /*85d0*/  @P0 BRA `(.L_x_69) ;  /* 0x0000000000040947 */ /* 0x002fea0003800000 */
[----:B------:R-:W-:Y:S01]  /*85e0*/  BPT.TRAP 0x1 ;  /* 0x000000040000795c */ /* 0x000fe20000300000 */
.L_x_69:
[----:B------:R-:W-:-:S04]  /*85f0*/  LOP3.LUT P0, RZ, R6, 0x1f, RZ, 0xc0, !PT ;  /* 0x0000001f06ff7812 */ /* 0x000fc8000780c0ff */
[----:B------:R-:W-:-:S13]  /*8600*/  PLOP3.LUT P0, PT, P0, P2, PT, 0x2a, 0x0 ;  /* 0x000000000000781c */ /* 0x000fda0000704572 */
[----:B------:R-:W-:Y:S05]  /*8610*/  @P0 BRA `(.L_x_70) ;  /* 0x0000000000040947 */ /* 0x000fea0003800000 */
[----:B------:R-:W-:Y:S01]  /*8620*/  BPT.TRAP 0x1 ;  /* 0x000000040000795c */ /* 0x000fe20000300000 */
.L_x_70:
[----:B------:R-:W-:Y:S01]  /*8630*/  R2UR UR16, R5 ;  /* 0x00000000051072ca */ /* 0x000fe200000e0000 */
[----:B------:R-:W-:Y:S01]  /*8640*/  ULDC.64 UR6, c[0x0][0x198] ;  /* 0x0000660000067ab9 */ /* 0x000fe20000000a00 */
[----:B------:R-:W-:Y:S01]  /*8650*/  UMOV UR27, URZ ;  /* 0x0000003f001b7c82 */ /* 0x000fe20008000000 */
[----:B------:R-:W-:Y:S01]  /*8660*/  UIADD3 UR6, UP0, UR6, 0x1f0, URZ ;  /* 0x000001f006067890 */ /* 0x000fe2000ff1e03f */
[----:B------:R-:W-:Y:S01]  /*8670*/  MOV R0, 0x1 ;  /* 0x0000000100007802 */ /* 0x000fe20000000f00 */
[----:B------:R-:W-:Y:S01]  /*8680*/  UMOV UR8, 0x0 ;  /* 0x0000000000087882 */ /* 0x000fe20000000000 */
[----:B------:R-:W-:Y:S01]  /*8690*/  UMOV UR9, 0x10000000 ;  /* 0x1000000000097882 */ /* 0x000fe20000000000 */
[----:B------:R-:W-:Y:S01]  /*86a0*/  UIADD3.X UR7, URZ, UR7, URZ, UP0, !UPT ;  /* 0x000000073f077290 */ /* 0x000fe200087fe43f */
[----:B------:R-:W-:Y:S01]  /*86b0*/  UMOV UR26, URZ ;  /* 0x0000003f001a7c82 */ /* 0x000fe20008000000 */
[----:B------:R-:W-:Y:S01]  /*86c0*/  UMOV UR18, 0x40 ;  /* 0x0000004000127882 */ /* 0x000fe20000000000 */
[----:B------:R-:W-:Y:S01]  /*86d0*/  UMOV UR20, UR28 ;  /* 0x0000001c00147c82 */ /* 0x000fe20008000000 */
[----:B------:R-:W-:-:S02]  /*86e0*/  UMOV UR21, UR29 ;  /* 0x0000001d00157c82 */ /* 0x000fc40008000000 */
[----:B------:R-:W-:Y:S02]  /*86f0*/  UIADD3 UR24, UR16, 0x8000, URZ ;  /* 0x0000800010187890 */ /* 0x000fe4000fffe03f */
[----:B------:R-:W-:Y:S02]  /*8700*/  UIADD3 UR25, UR16, 0x30000, URZ ;  /* 0x0003000010197890 */ /* 0x000fe4000fffe03f */
[----:B------:R-:W-:Y:S01]  /*8710*/  UIADD3 UR16, UR16, 0xc000, URZ ;  /* 0x0000c00010107890 */ /* 0x000fe2000fffe03f */
[----:B------:R-:W-:-:S04]  /*8720*/  UMOV UR19, UR27 ;  /* 0x0000001b00137c82 */ /* 0x000fc80008000000 */
[----:B------:R-:W-:Y:S02]  /*8730*/  UMOV UR17, UR25 ;  /* 0x0000001900117c82 */ /* 0x000fe40008000000 */
[----:B------:R1:W-:Y:S02]  /*8740*/  UTMALDG.4D [UR24], [UR6], desc[UR8] ;  /* 0x00000818060075b4 */ /* 0x0003e40008019000 */
[----:B------:R1:W-:Y:S02]  /*8750*/  UTMALDG.4D [UR16], [UR6], desc[UR8] ;  /* 0x00000810060075b4 */ /* 0x0003e40008019000 */
[----:B-1----:R-:W-:Y:S01]  /*8760*/  NOP ;  /* 0x0000000000007918 */ /* 0x002fe20000000000 */
.L_x_67:
[----:B------:R-:W-:Y:S05]  /*8770*/  BSYNC B0 ;  /* 0x0000000000007941 */ /* 0x000fea0003800000 */
.L_x_66:
[----:B------:R-:W-:Y:S04]  /*8780*/  BSSY B0, `(.L_x_71) ;  /* 0x000002c000007945 */ /* 0x000fe80003800000 */
[----:B------:R-:W-:Y:S05]  /*8790*/  @!P3 BRA `(.L_x_72) ;  /* 0x0000000000a8b947 */ /* 0x000fea0003800000 */
[----:B------:R-:W1:Y:S01]  /*87a0*/  S2R R5, SR_CgaCtaId ;  /* 0x0000000000057919 */ /* 0x000e620000008800 */
[----:B------:R-:W-:-:S04]  /*87b0*/  MOV R4, 0x400 ;  /* 0x0000040000047802 */ /* 0x000fc80000000f00 */
[----:B-1----:R-:W-:Y:S02]  /*87c0*/  LEA R8, R5, R4, 0x18 ;  /* 0x0000000405087211 */ /* 0x002fe400078ec0ff */
[----:B------:R-:W-:Y:S02]  /*87d0*/  MOV R5, 0x1 ;  /* 0x0000000100057802 */ /* 0x000fe40000000f00 */
[----:B------:R-:W-:Y:S02]  /*87e0*/  LEA R4, R3, R8, 0x3 ;  /* 0x0000000803047211 */ /* 0x000fe400078e18ff */
[----:B------:R-:W-:-:S04]  /*87f0*/  SHF.L.U32 R5, R5, 0x1f, RZ ;  /* 0x0000001f05057819 */ /* 0x000fc800000006ff */
[----:B------:R-:W1:Y:S02]  /*8800*/  SYNCS.PHASECHK.TRANS64.TRYWAIT P0, [R4+URZ+0x30060], R5 ;  /* 0x03006005040075a7 */ /* 0x000e64000800017f */
[----:B-1----:R-:W-:Y:S05]  /*8810*/  @!P0 BRA `(.L_x_73) ;  /* 0x0000000c00d08947 */ /* 0x002fea0003800000 */
.L_x_101:
        /* <DEDUP_REMOVED lines=8> */
.L_x_74:
[----:B------:R-:W-:-:S04]  /*88a0*/  LOP3.LUT P0, RZ, R6, 0x1f, RZ, 0xc0, !PT ;  /* 0x0000001f06ff7812 */ /* 0x000fc8000780c0ff */
[----:B------:R-:W-:-:S13]  /*88b0*/  PLOP3.LUT P0, PT, P0, P2, PT, 0x2a, 0x0 ;  /* 0x000000000000781c */ /* 0x000fda0000704572 */
[----:B------:R-:W-:Y:S05]  /*88c0*/  @P0 BRA `(.L_x_75) ;  /* 0x0000000000040947 */ /* 0x000fea0003800000 */
[----:B------:R-:W-:Y:S01]  /*88d0*/  BPT.TRAP 0x1 ;  /* 0x000000040000795c */ /* 0x000fe20000300000 */
.L_x_75:
[----:B------:R-:W-:Y:S01]  /*88e0*/  R2UR UR16, R3 ;  /* 0x00000000031072ca */ /* 0x000fe200000e0000 */
[----:B------:R-:W-:Y:S01]  /*88f0*/  ULDC.64 UR6, c[0x0][0x198] ;  /* 0x0000660000067ab9 */ /* 0x000fe20000000a00 */
[----:B------:R-:W-:Y:S01]  /*8900*/  R2UR UR5, R8 ;  /* 0x00000000080572ca */ /* 0x000fe200000e0000 */
[----:B------:R-:W-:Y:S01]  /*8910*/  UIADD3 UR6, UP0, UR6, 0xf0, URZ ;  /* 0x000000f006067890 */ /* 0x000fe2000ff1e03f */
[----:B------:R-:W-:Y:S01]  /*8920*/  R2UR UR19, R7 ;  /* 0x00000000071372ca */ /* 0x000fe200000e0000 */
[----:B------:R-:W-:Y:S01]  /*8930*/  UMOV UR8, 0x0 ;  /* 0x0000000000087882 */ /* 0x000fe20000000000 */
[----:B------:R-:W-:Y:S01]  /*8940*/  R2UR UR17, R4 ;  /* 0x00000000041172ca */ /* 0x000fe200000e0000 */
[----:B------:R-:W-:Y:S01]  /*8950*/  UIADD3.X UR7, URZ, UR7, URZ, UP0, !UPT ;  /* 0x000000073f077290 */ /* 0x000fe200087fe43f */
[----:B------:R-:W-:Y:S01]  /*8960*/  UMOV UR9, 0x10000000 ;  /* 0x1000000000097882 */ /* 0x000fe20000000000 */
[----:B------:R-:W-:Y:S01]  /*8970*/  UMOV UR18, URZ ;  /* 0x0000003f00127c82 */ /* 0x000fe20008000000 */
[----:B------:R-:W-:Y:S01]  /*8980*/  UMOV UR20, UR28 ;  /* 0x0000001c00147c82 */ /* 0x000fe20008000000 */
[----:B------:R-:W-:Y:S01]  /*8990*/  UMOV UR21, UR29 ;  /* 0x0000001d00157c82 */ /* 0x000fe20008000000 */
[----:B------:R-:W-:-:S03]  /*89a0*/  UMOV UR26, 0x40 ;  /* 0x00000040001a7882 */ /* 0x000fc60000000000 */
[----:B------:R-:W-:Y:S02]  /*89b0*/  ULEA UR16, UR16, UR5, 0xe ;  /* 0x0000000510107291 */ /* 0x000fe4000f8e703f */
[----:B------:R-:W-:Y:S02]  /*89c0*/  UIADD3 UR19, UR11, UR19, URZ ;  /* 0x000000130b137290 */ /* 0x000fe4000fffe03f */
[----:B------:R-:W-:Y:S02]  /*89d0*/  UIADD3 UR17, UR17, 0x30050, URZ ;  /* 0x0003005011117890 */ /* 0x000fe4000fffe03f */
[----:B------:R-:W-:-:S03]  /*89e0*/  UIADD3 UR24, UR16, 0x2000, URZ ;  /* 0x0000200010187890 */ /* 0x000fc6000fffe03f */
[----:B------:R-:W-:Y:S02]  /*89f0*/  UMOV UR27, UR19 ;  /* 0x00000013001b7c82 */ /* 0x000fe40008000000 */
[----:B------:R-:W-:Y:S02]  /*8a00*/  UMOV UR25, UR17 ;  /* 0x0000001100197c82 */ /* 0x000fe40008000000 */
[----:B------:R1:W-:Y:S02]  /*8a10*/  UTMALDG.4D [UR16], [UR6], desc[UR8] ;  /* 0x00000810060075b4 */ /* 0x0003e40008019000 */
[----:B------:R1:W-:Y:S02]  /*8a20*/  UTMALDG.4D [UR24], [UR6], desc[UR8] ;  /* 0x00000818060075b4 */ /* 0x0003e40008019000 */
[----:B-1----:R-:W-:Y:S01]  /*8a30*/  NOP ;  /* 0x0000000000007918 */ /* 0x002fe20000000000 */
.L_x_72:
[----:B------:R-:W-:Y:S05]  /*8a40*/  BSYNC B0 ;  /* 0x0000000000007941 */ /* 0x000fea0003800000 */
.L_x_71:
[----:B------:R-:W-:Y:S01]  /*8a50*/  BSSY B0, `(.L_x_76) ;  /* 0x000002e000007945 */ /* 0x000fe20003800000 */
[----:B------:R-:W-:-:S03]  /*8a60*/  MOV R8, RZ ;  /* 0x000000ff00087202 */ /* 0x000fc60000000f00 */
        /* <DEDUP_REMOVED lines=9> */
.L_x_102:
        /* <DEDUP_REMOVED lines=8> */
.L_x_79:
[----:B------:R-:W-:-:S04]  /*8b80*/  LOP3.LUT P0, RZ, R6, 0x1f, RZ, 0xc0, !PT ;  /* 0x0000001f06ff7812 */ /* 0x000fc8000780c0ff */
[----:B------:R-:W-:-:S13]  /*8b90*/  PLOP3.LUT P0, PT, P0, P2, PT, 0x2a, 0x0 ;  /* 0x000000000000781c */ /* 0x000fda0000704572 */
[----:B------:R-:W-:Y:S05]  /*8ba0*/  @P0 BRA `(.L_x_80) ;  /* 0x0000000000040947 */ /* 0x000fea0003800000 */
[----:B------:R-:W-:Y:S01]  /*8bb0*/  BPT.TRAP 0x1 ;  /* 0x000000040000795c */ /* 0x000fe20000300000 */
.L_x_80:
[C---:B------:R-:W-:Y:S01]  /*8bc0*/  LEA R5, R0.reuse, R5, 0xf ;  /* 0x0000000500057211 */ /* 0x040fe200078e78ff */
[----:B------:R-:W-:Y:S01]  /*8bd0*/  ULDC.64 UR6, c[0x0][0x198] ;  /* 0x0000660000067ab9 */ /* 0x000fe20000000a00 */
[----:B------:R-:W-:Y:S01]  /*8be0*/  R2UR UR17, R3 ;  /* 0x00000000031172ca */ /* 0x000fe200000e0000 */
[----:B------:R-:W-:Y:S01]  /*8bf0*/  UIADD3 UR6, UP0, UR6, 0x2f0, URZ ;  /* 0x000002f006067890 */ /* 0x000fe2000ff1e03f */
[----:B------:R-:W-:Y:S01]  /*8c00*/  R2UR UR24, R5 ;  /* 0x00000000051872ca */ /* 0x000fe200000e0000 */
[----:B------:R-:W-:Y:S01]  /*8c10*/  UMOV UR19, URZ ;  /* 0x0000003f00137c82 */ /* 0x000fe20008000000 */
[----:B------:R-:W-:Y:S01]  /*8c20*/  UMOV UR8, 0x0 ;  /* 0x0000000000087882 */ /* 0x000fe20000000000 */
[----:B------:R-:W-:Y:S01]  /*8c30*/  UIADD3.X UR7, URZ, UR7, URZ, UP0, !UPT ;  /* 0x000000073f077290 */ /* 0x000fe200087fe43f */
[----:B------:R-:W-:Y:S01]  /*8c40*/  IADD3 R0, R0, 0x1, RZ ;  /* 0x0000000100007810 */ /* 0x000fe20007ffe0ff */
[----:B------:R-:W-:Y:S01]  /*8c50*/  UMOV UR9, 0x10000000 ;  /* 0x1000000000097882 */ /* 0x000fe20000000000 */
[----:B------:R-:W-:Y:S01]  /*8c60*/  UMOV UR18, URZ ;  /* 0x0000003f00127c82 */ /* 0x000fe20008000000 */
[----:B------:R-:W-:Y:S01]  /*8c70*/  UMOV UR20, UR28 ;  /* 0x0000001c00147c82 */ /* 0x000fe20008000000 */
[----:B------:R-:W-:Y:S01]  /*8c80*/  UMOV UR21, UR29 ;  /* 0x0000001d00157c82 */ /* 0x000fe20008000000 */
[----:B------:R-:W-:Y:S01]  /*8c90*/  UMOV UR26, 0x40 ;  /* 0x00000040001a7882 */ /* 0x000fe20000000000 */
[----:B------:R-:W-:Y:S01]  /*8ca0*/  UMOV UR27, UR19 ;  /* 0x00000013001b7c82 */ /* 0x000fe20008000000 */
[----:B------:R-:W-:Y:S01]  /*8cb0*/  UIADD3 UR17, UR17, 0x30000, URZ ;  /* 0x0003000011117890 */ /* 0x000fe2000fffe03f */
[----:B------:R-:W-:Y:S01]  /*8cc0*/  MOV R8, 0x1 ;  /* 0x0000000100087802 */ /* 0x000fe20000000f00 */
[----:B------:R-:W-:-:S02]  /*8cd0*/  UIADD3 UR16, UR24, 0x8000, URZ ;  /* 0x0000800018107890 */ /* 0x000fc4000fffe03f */
[----:B------:R-:W-:-:S03]  /*8ce0*/  UIADD3 UR24, UR24, 0xc000, URZ ;  /* 0x0000c00018187890 */ /* 0x000fc6000fffe03f */
[----:B------:R-:W-:-:S04]  /*8cf0*/  UMOV UR25, UR17 ;  /* 0x0000001100197c82 */ /* 0x000fc80008000000 */
[----:B------:R1:W-:Y:S02]  /*8d00*/  UTMALDG.4D [UR16], [UR6], desc[UR8] ;  /* 0x00000810060075b4 */ /* 0x0003e40008019000 */
[----:B------:R1:W-:Y:S02]  /*8d10*/  UTMALDG.4D [UR24], [UR6], desc[UR8] ;  /* 0x00000818060075b4 */ /* 0x0003e40008019000 */
[----:B-1----:R-:W-:Y:S01]  /*8d20*/  NOP ;  /* 0x0000000000007918 */ /* 0x002fe20000000000 */
.L_x_77:
[----:B------:R-:W-:Y:S05]  /*8d30*/  BSYNC B0 ;  /* 0x0000000000007941 */ /* 0x000fea0003800000 */
.L_x_76:
[----:B------:R-:W-:-:S13]  /*8d40*/  ISETP.GE.AND P0, PT, R2, 0x81, PT ;  /* 0x000000810200780c */ /* 0x000fda0003f06270 */
[----:B------:R-:W-:Y:S05]  /*8d50*/  @!P0 EXIT ;  /* 0x000000000000894d */ /* 0x000fea0003800000 */
[----:B------:R-:W-:Y:S01]  /*8d60*/  IADD3 R2, R2, 0x7f, RZ ;  /* 0x0000007f02027810 */ /* 0x000fe20007ffe0ff */
[----:B------:R-:W-:Y:S01]  /*8d70*/  BSSY B0, `(.L_x_81) ;  /* 0x0000069000007945 */ /* 0x000fe20003800000 */
[----:B------:R-:W-:Y:S02]  /*8d80*/  LOP3.LUT P0, RZ, R6, 0x1f, RZ, 0xc0, !PT ;  /* 0x0000001f06ff7812 */ /* 0x000fe4000780c0ff */
[----:B------:R-:W-:Y:S02]  /*8d90*/  SHF.R.S32.HI R3, RZ, 0x1f, R2 ;  /* 0x0000001fff037819 */ /* 0x000fe40000011402 */
[----:B------:R-:W-:Y:S02]  /*8da0*/  PLOP3.LUT P0, PT, P0, P2, PT, 0x2a, 0x0 ;  /* 0x000000000000781c */ /* 0x000fe40000704572 */
[----:B------:R-:W-:Y:S02]  /*8db0*/  LEA.HI R3, R3, R2, RZ, 0x7 ;  /* 0x0000000203037211 */ /* 0x000fe400078f38ff */
[----:B------:R-:W-:-:S02]  /*8dc0*/  MOV R2, UR4 ;  /* 0x0000000400027c02 */ /* 0x000fc40008000f00 */
[----:B------:R-:W-:Y:S02]  /*8dd0*/  SHF.R.S32.HI R3, RZ, 0x7, R3 ;  /* 0x00000007ff037819 */ /* 0x000fe40000011403 */
[----:B------:R-:W-:Y:S02]  /*8de0*/  LOP3.LUT R2, R2, 0x2, RZ, 0xfc, !PT ;  /* 0x0000000202027812 */ /* 0x000fe400078efcff */
[----:B------:R-:W-:Y:S02]  /*8df0*/  SHF.L.U32 R4, R3, 0x1, RZ ;  /* 0x0000000103047819 */ /* 0x000fe400000006ff */
[----:B------:R-:W-:-:S07]  /*8e00*/  MOV R3, 0x1 ;  /* 0x0000000100037802 */ /* 0x000fce0000000f00 */
.L_x_92:
[----:B------:R-:W-:Y:S04]  /*8e10*/  BSSY B1, `(.L_x_82) ;  /* 0x000002c000017945 */ /* 0x000fe80003800000 */
[----:B------:R-:W-:Y:S05]  /*8e20*/  @!P3 BRA `(.L_x_83) ;  /* 0x0000000000a8b947 */ /* 0x000fea0003800000 */
[----:B------:R-:W1:Y:S01]  /*8e30*/  S2R R6, SR_CgaCtaId ;  /* 0x0000000000067919 */ /* 0x000e620000008800 */
[----:B------:R-:W-:-:S04]  /*8e40*/  MOV R5, 0x400 ;  /* 0x0000040000057802 */ /* 0x000fc80000000f00 */
[----:B-1----:R-:W-:Y:S02]  /*8e50*/  LEA R7, R6, R5, 0x18 ;  /* 0x0000000506077211 */ /* 0x002fe400078ec0ff */
[----:B------:R-:W-:Y:S02]  /*8e60*/  SHF.L.U32 R5, R3, 0x1f, RZ ;  /* 0x0000001f03057819 */ /* 0x000fe400000006ff */
[----:B------:R-:W-:-:S04]  /*8e70*/  LEA R6, R0, R7, 0x3 ;  /* 0x0000000700067211 */ /* 0x000fc800078e18ff */
[----:B------:R-:W1:Y:S02]  /*8e80*/  SYNCS.PHASECHK.TRANS64.TRYWAIT P4, [R6+URZ+0x30028], R5 ;  /* 0x03002805060075a7 */ /* 0x000e64000808017f */
[----:B-1----:R-:W-:Y:S05]  /*8e90*/  @!P4 BRA `(.L_x_84) ;  /* 0x000000080058c947 */ /* 0x002fea0003800000 */
.L_x_103:
[----:B-1----:R-:W-:-:S04]  /*8ea0*/  @P2 MOV R5, 0x8000 ;  /* 0x0000800000052802 */ /* 0x002fc80000000f00 */
[----:B------:R1:W-:Y:S02]  /*8eb0*/  @P2 SYNCS.ARRIVE.TRANS64 RZ, [R6+URZ+0x30000], R5 ;  /* 0x0300000506ff29a7 */ /* 0x0003e4000800003f */
[----:B-1----:R-:W-:-:S04]  /*8ec0*/  PRMT R5, R2, 0x9910, RZ ;  /* 0x0000991002057816 */ /* 0x002fc800000000ff */
[----:B------:R-:W-:-:S13]  /*8ed0*/  ISETP.NE.AND P4, PT, R5, 0x2, PT ;  /* 0x000000020500780c */ /* 0x000fda0003f85270 */
[----:B------:R-:W-:Y:S05]  /*8ee0*/  @P4 BRA `(.L_x_85) ;  /* 0x0000000000044947 */ /* 0x000fea0003800000 */
[----:B------:R-:W-:Y:S01]  /*8ef0*/  BPT.TRAP 0x1 ;  /* 0x000000040000795c */ /* 0x000fe20000300000 */
.L_x_85:
[----:B------:R-:W-:Y:S05]  /*8f00*/  @P0 BRA `(.L_x_86) ;  /* 0x0000000000040947 */ /* 0x000fea0003800000 */
[----:B------:R-:W-:Y:S01]  /*8f10*/  BPT.TRAP 0x1 ;  /* 0x000000040000795c */ /* 0x000fe20000300000 */
.L_x_86:
[----:B------:R-:W-:Y:S01]  /*8f20*/  LEA R7, R0, R7, 0xf ;  /* 0x0000000700077211 */ /* 0x000fe200078e78ff */
[----:B------:R-:W-:Y:S01]  /*8f30*/  ULDC.64 UR6, c[0x0][0x198] ;  /* 0x0000660000067ab9 */ /* 0x000fe20000000a00 */
[----:B------:R-:W-:Y:S01]  /*8f40*/  R2UR UR25, R6 ;  /* 0x00000000061972ca */ /* 0x000fe200000e0000 */
[----:B------:R-:W-:Y:S01]  /*8f50*/  UIADD3 UR6, UP0, UR6, 0x1f0, URZ ;  /* 0x000001f006067890 */ /* 0x000fe2000ff1e03f */
[----:B------:R-:W-:Y:S01]  /*8f60*/  R2UR UR16, R7 ;  /* 0x00000000071072ca */ /* 0x000fe200000e0000 */
[----:B------:R-:W-:Y:S01]  /*8f70*/  UMOV UR8, 0x0 ;  /* 0x0000000000087882 */ /* 0x000fe20000000000 */
[----:B------:R-:W-:Y:S01]  /*8f80*/  R2UR UR27, R8 ;  /* 0x00000000081b72ca */ /* 0x000fe200000e0000 */
[----:B------:R-:W-:Y:S01]  /*8f90*/  UIADD3.X UR7, URZ, UR7, URZ, UP0, !UPT ;  /* 0x000000073f077290 */ /* 0x000fe200087fe43f */
[----:B------:R-:W-:Y:S01]  /*8fa0*/  IADD3 R5, R0, 0x1, RZ ;  /* 0x0000000100057810 */ /* 0x000fe20007ffe0ff */
[----:B------:R-:W-:Y:S01]  /*8fb0*/  UMOV UR9, 0x10000000 ;  /* 0x1000000000097882 */ /* 0x000fe20000000000 */
[----:B------:R-:W-:Y:S01]  /*8fc0*/  UMOV UR26, URZ ;  /* 0x0000003f001a7c82 */ /* 0x000fe20008000000 */
[----:B------:R-:W-:Y:S01]  /*8fd0*/  UMOV UR18, 0x40 ;  /* 0x0000004000127882 */ /* 0x000fe20000000000 */
[----:B------:R-:W-:Y:S01]  /*8fe0*/  UMOV UR20, UR28 ;  /* 0x0000001c00147c82 */ /* 0x000fe20008000000 */
[----:B------:R-:W-:Y:S01]  /*8ff0*/  UMOV UR21, UR29 ;  /* 0x0000001d00157c82 */ /* 0x000fe20008000000 */
[----:B------:R-:W-:Y:S01]  /*9000*/  ISETP.NE.AND P4, PT, R5, 0x5, PT ;  /* 0x000000050500780c */ /* 0x000fe20003f85270 */
[----:B------:R-:W-:-:S02]  /*9010*/  UIADD3 UR25, UR25, 0x30000, URZ ;  /* 0x0003000019197890 */ /* 0x000fc4000fffe03f */
[----:B------:R-:W-:Y:S01]  /*9020*/  UIADD3 UR24, UR16, 0x8000, URZ ;  /* 0x0000800010187890 */ /* 0x000fe2000fffe03f */
[----:B------:R-:W-:Y:S01]  /*9030*/  SEL R0, RZ, 0x1, P4 ;  /* 0x00000001ff007807 */ /* 0x000fe20002000000 */
[----:B------:R-:W-:Y:S02]  /*9040*/  USHF.L.U32 UR27, UR27, 0x7, URZ ;  /* 0x000000071b1b7899 */ /* 0x000fe4000800063f */
[----:B------:R-:W-:Y:S01]  /*9050*/  UIADD3 UR16, UR16, 0xc000, URZ ;  /* 0x0000c00010107890 */ /* 0x000fe2000fffe03f */
[----:B------:R-:W-:Y:S01]  /*9060*/  LOP3.LUT R3, R3, R0, RZ, 0x3c, !PT ;  /* 0x0000000003037212 */ /* 0x000fe200078e3cff */
[----:B------:R-:W-:Y:S01]  /*9070*/  UMOV UR17, UR25 ;  /* 0x0000001900117c82 */ /* 0x000fe20008000000 */
[----:B------:R-:W-:Y:S02]  /*9080*/  SEL R0, R5, RZ, P4 ;  /* 0x000000ff05007207 */ /* 0x000fe40002000000 */
[----:B------:R-:W-:Y:S02]  /*9090*/  UMOV UR19, UR27 ;  /* 0x0000001b00137c82 */ /* 0x000fe40008000000 */
[----:B------:R1:W-:Y:S02]  /*90a0*/  UTMALDG.4D [UR24], [UR6], desc[UR8] ;  /* 0x00000818060075b4 */ /* 0x0003e40008019000 */
[----:B------:R1:W-:Y:S02]  /*90b0*/  UTMALDG.4D [UR16], [UR6], desc[UR8] ;  /* 0x00000810060075b4 */ /* 0x0003e40008019000 */
[----:B-1----:R-:W-:Y:S01]  /*90c0*/  NOP ;  /* 0x0000000000007918 */ /* 0x002fe20000000000 */
.L_x_83:
[----:B------:R-:W-:Y:S05]  /*90d0*/  BSYNC B1 ;  /* 0x0000000000017941 */ /* 0x000fea0003800000 */
.L_x_82:
[----:B------:R-:W-:Y:S01]  /*90e0*/  ISETP.LT.OR P4, PT, R4, 0x4, !P3 ;  /* 0x000000040400780c */ /* 0x000fe20005f81670 */
[----:B------:R-:W-:-:S12]  /*90f0*/  BSSY B1, `(.L_x_87) ;  /* 0x000002d000017945 */ /* 0x000fd80003800000 */
[----:B------:R-:W-:Y:S05]  /*9100*/  @P4 BRA `(.L_x_88) ;  /* 0x0000000000ac4947 */ /* 0x000fea0003800000 */
[----:B------:R-:W1:Y:S01]  /*9110*/  S2R R6, SR_CgaCtaId ;  /* 0x0000000000067919 */ /* 0x000e620000008800 */
[----:B------:R-:W-:Y:S02]  /*9120*/  MOV R5, 0x400 ;  /* 0x0000040000057802 */ /* 0x000fe40000000f00 */
[----:B------:R-:W-:Y:S02]  /*9130*/  SHF.L.U32 R7, R3, 0x1f, RZ ;  /* 0x0000001f03077819 */ /* 0x000fe400000006ff */
[----:B-1----:R-:W-:-:S04]  /*9140*/  LEA R5, R6, R5, 0x18 ;  /* 0x0000000506057211 */ /* 0x002fc800078ec0ff */
[----:B------:R-:W-:-:S04]  /*9150*/  LEA R6, R0, R5, 0x3 ;  /* 0x0000000500067211 */ /* 0x000fc800078e18ff */
[----:B------:R-:W1:Y:S02]  /*9160*/  SYNCS.PHASECHK.TRANS64.TRYWAIT P4, [R6+URZ+0x30028], R7 ;  /* 0x03002807060075a7 */ /* 0x000e64000808017f */
[----:B-1----:R-:W-:Y:S05]  /*9170*/  @!P4 BRA `(.L_x_89) ;  /* 0x0000000400b4c947 */ /* 0x002fea0003800000 */
.L_x_104:
[----:B-1----:R-:W-:-:S04]  /*9180*/  @P1 MOV R7, 0x8000 ;  /* 0x0000800000071802 */ /* 0x002fc80000000f00 */
[----:B------:R1:W-:Y:S02]  /*9190*/  @P1 SYNCS.ARRIVE.TRANS64 RZ, [R6+URZ+0x30000], R7 ;  /* 0x0300000706ff19a7 */ /* 0x0003e4000800003f */
[----:B-1----:R-:W-:-:S04]  /*91a0*/  PRMT R7, R2, 0x9910, RZ ;  /* 0x0000991002077816 */ /* 0x002fc800000000ff */
[----:B------:R-:W-:-:S13]  /*91b0*/  ISETP.NE.AND P4, PT, R7, 0x2, PT ;  /* 0x000000020700780c */ /* 0x000fda0003f85270 */
[----:B------:R-:W-:Y:S05]  /*91c0*/  @P4 BRA `(.L_x_90) ;  /* 0x0000000000044947 */ /* 0x000fea0003800000 */
[----:B------:R-:W-:Y:S01]  /*91d0*/  BPT.TRAP 0x1 ;  /* 0x000000040000795c */ /* 0x000fe20000300000 */
.L_x_90:
[----:B------:R-:W-:Y:S05]  /*91e0*/  @P0 BRA `(.L_x_91) ;  /* 0x0000000000040947 */ /* 0x000fea0003800000 */
[----:B------:R-:W-:Y:S01]  /*91f0*/  BPT.TRAP 0x1 ;  /* 0x000000040000795c */ /* 0x000fe20000300000 */
.L_x_91:
        /* <DEDUP_REMOVED lines=15> */
[----:B------:R-:W-:Y:S01]  /*92f0*/  UIADD3 UR25, UR25, 0x30000, URZ ;  /* 0x0003000019197890 */ /* 0x000fe2000fffe03f */
[----:B------:R-:W-:Y:S01]  /*9300*/  IADD3 R8, R8, 0x1, RZ ;  /* 0x0000000108087810 */ /* 0x000fe20007ffe0ff */
[----:B------:R-:W-:Y:S01]  /*9310*/  UIADD3 UR24, UR16, 0x8000, URZ ;  /* 0x0000800010187890 */ /* 0x000fe2000fffe03f */
[----:B------:R-:W-:Y:S01]  /*9320*/  SEL R6, RZ, 0x1, P4 ;  /* 0x00000001ff067807 */ /* 0x000fe20002000000 */
[----:B------:R-:W-:Y:S01]  /*9330*/  USHF.L.U32 UR27, UR27, 0x7, URZ ;  /* 0x000000071b1b7899 */ /* 0x000fe2000800063f */
[----:B------:R-:W-:Y:S01]  /*9340*/  SEL R0, R0, RZ, P4 ;  /* 0x000000ff00007207 */ /* 0x000fe20002000000 */
[----:B------:R-:W-:Y:S01]  /*9350*/  UIADD3 UR16, UR16, 0xc000, URZ ;  /* 0x0000c00010107890 */ /* 0x000fe2000fffe03f */
[----:B------:R-:W-:Y:S01]  /*9360*/  LOP3.LUT R3, R3, R6, RZ, 0x3c, !PT ;  /* 0x0000000603037212 */ /* 0x000fe200078e3cff */
[----:B------:R-:W-:-:S03]  /*9370*/  UMOV UR17, UR25 ;  /* 0x0000001900117c82 */ /* 0x000fc60008000000 */
[----:B------:R-:W-:Y:S02]  /*9380*/  UMOV UR19, UR27 ;  /* 0x0000001b00137c82 */ /* 0x000fe40008000000 */
[----:B------:R1:W-:Y:S02]  /*9390*/  UTMALDG.4D [UR24], [UR6], desc[UR8] ;  /* 0x00000818060075b4 */ /* 0x0003e40008019000 */
[----:B------:R1:W-:Y:S02]  /*93a0*/  UTMALDG.4D [UR16], [UR6], desc[UR8] ;  /* 0x00000810060075b4 */ /* 0x0003e40008019000 */
[----:B-1----:R-:W-:Y:S01]  /*93b0*/  NOP ;  /* 0x0000000000007918 */ /* 0x002fe20000000000 */
.L_x_88:
[----:B------:R-:W-:Y:S05]  /*93c0*/  BSYNC B1 ;  /* 0x0000000000017941 */ /* 0x000fea0003800000 */
.L_x_87:
[C---:B------:R-:W-:Y:S02]  /*93d0*/  ISETP.GT.AND P4, PT, R4.reuse, 0x4, PT ;  /* 0x000000040400780c */ /* 0x040fe40003f84270 */
[----:B------:R-:W-:-:S11]  /*93e0*/  IADD3 R4, R4, -0x2, RZ ;  /* 0xfffffffe04047810 */ /* 0x000fd60007ffe0ff */
[----:B------:R-:W-:Y:S05]  /*93f0*/  @P4 BRA `(.L_x_92) ;  /* 0xfffffff800844947 */ /* 0x000fea000383ffff */
[----:B------:R-:W-:Y:S05]  /*9400*/  BSYNC B0 ;  /* 0x0000000000007941 */ /* 0x000fea0003800000 */
.L_x_81:
[----:B------:R-:W-:Y:S05]  /*9410*/  EXIT ;  /* 0x000000000000794d */ /* 0x000fea0003800000 */
.L_x_15:
[----:B--2---:R-:W-:-:S04]  /*9420*/  MOV R3, UR8 ;  /* 0x0000000800037c02 */ /* 0x004fc80008000f00 */
[----:B------:R2:W3:Y:S03]  /*9430*/  SYNCS.PHASECHK.TRANS64.TRYWAIT P1, [R3+URZ+0x30050], R0 ;  /* 0x03005000030075a7 */ /* 0x0004e6000802017f */
[----:B---3--:R-:W-:Y:S05]  /*9440*/  @!P1 NANOSLEEP.SYNCS 0x989680 ;  /* 0x009896800000995d */ /* 0x008fea0003900000 */
[----:B------:R-:W3:Y:S02]  /*9450*/  @!P1 SYNCS.PHASECHK.TRANS64 P1, [R3+URZ+0x30050], R0 ;  /* 0x03005000030095a7 */ /* 0x000ee4000802007f */
[----:B---3--:R-:W-:Y:S05]  /*9460*/  @!P1 BRA `(.L_x_15) ;  /* 0xfffffffc00ec9947 */ /* 0x008fea000383ffff */
[----:B------:R-:W-:Y:S05]  /*9470*/  BRA `(.L_x_93) ;  /* 0xffffff78003c7947 */ /* 0x000fea000383ffff */
.L_x_17:
[----:B--2---:R-:W-:-:S04]  /*9480*/  MOV R0, UR37 ;  /* 0x0000002500007c02 */ /* 0x004fc80008000f00 */
[----:B------:R2:W3:Y:S03]  /*9490*/  SYNCS.PHASECHK.TRANS64.TRYWAIT P1, [R0+URZ+0x30000], R5 ;  /* 0x03000005000075a7 */ /* 0x0004e6000802017f */
[----:B---3--:R-:W-:Y:S05]  /*94a0*/  @!P1 NANOSLEEP.SYNCS 0x989680 ;  /* 0x009896800000995d */ /* 0x008fea0003900000 */
[----:B------:R-:W3:Y:S02]  /*94b0*/  @!P1 SYNCS.PHASECHK.TRANS64 P1, [R0+URZ+0x30000], R5 ;  /* 0x03000005000095a7 */ /* 0x000ee4000802007f */
[----:B---3--:R-:W-:Y:S05]  /*94c0*/  @!P1 BRA `(.L_x_17) ;  /* 0xfffffffc00ec9947 */ /* 0x008fea000383ffff */
[----:B------:R-:W-:Y:S05]  /*94d0*/  BRA `(.L_x_94) ;  /* 0xffffff7800407947 */ /* 0x000fea000383ffff */
.L_x_18:
[----:B--2---:R-:W-:-:S04]  /*94e0*/  MOV R3, UR10 ;  /* 0x0000000a00037c02 */ /* 0x004fc80008000f00 */
[----:B------:R2:W3:Y:S03]  /*94f0*/  SYNCS.PHASECHK.TRANS64.TRYWAIT P1, [R3+URZ], R0 ;  /* 0x00000000030075a7 */ /* 0x0004e6000802017f */
[----:B---3--:R-:W-:Y:S05]  /*9500*/  @!P1 NANOSLEEP.SYNCS 0x989680 ;  /* 0x009896800000995d */ /* 0x008fea0003900000 */
[----:B------:R-:W3:Y:S02]  /*9510*/  @!P1 SYNCS.PHASECHK.TRANS64 P1, [R3+URZ], R0 ;  /* 0x00000000030095a7 */ /* 0x000ee4000802007f */
[----:B---3--:R-:W-:Y:S05]  /*9520*/  @!P1 BRA `(.L_x_18) ;  /* 0xfffffffc00ec9947 */ /* 0x008fea000383ffff */
[----:B------:R-:W-:Y:S05]  /*9530*/  BRA `(.L_x_95) ;  /* 0xffffff7800447947 */ /* 0x000fea000383ffff */
.L_x_20:
[----:B-1----:R-:W-:-:S04]  /*9540*/  MOV R6, UR37 ;  /* 0x0000002500067c02 */ /* 0x002fc80008000f00 */
[----:B------:R1:W2:Y:S03]  /*9550*/  SYNCS.PHASECHK.TRANS64.TRYWAIT P1, [R6+URZ+0x30008], R5 ;  /* 0x03000805060075a7 */ /* 0x0002a6000802017f */
[----:B--2---:R-:W-:Y:S05]  /*9560*/  @!P1 NANOSLEEP.SYNCS 0x989680 ;  /* 0x009896800000995d */ /* 0x004fea0003900000 */
[----:B------:R-:W2:Y:S02]  /*9570*/  @!P1 SYNCS.PHASECHK.TRANS64 P1, [R6+URZ+0x30008], R5 ;  /* 0x03000805060095a7 */ /* 0x000ea4000802007f */
[----:B--2---:R-:W-:Y:S05]  /*9580*/  @!P1 BRA `(.L_x_20) ;  /* 0xfffffffc00ec9947 */ /* 0x004fea000383ffff */
[----:B------:R-:W-:Y:S05]  /*9590*/  BRA `(.L_x_96) ;  /* 0xffffff9c00fc7947 */ /* 0x000fea000383ffff */
.L_x_25:
[----:B-1----:R-:W-:-:S04]  /*95a0*/  MOV R4, UR10 ;  /* 0x0000000a00047c02 */ /* 0x002fc80008000f00 */
[----:B------:R1:W2:Y:S03]  /*95b0*/  SYNCS.PHASECHK.TRANS64.TRYWAIT P2, [R4+URZ+0x30000], R3 ;  /* 0x03000003040075a7 */ /* 0x0002a6000804017f */
[----:B--2---:R-:W-:Y:S05]  /*95c0*/  @!P2 NANOSLEEP.SYNCS 0x989680 ;  /* 0x009896800000a95d */ /* 0x004fea0003900000 */
[----:B------:R-:W2:Y:S02]  /*95d0*/  @!P2 SYNCS.PHASECHK.TRANS64 P2, [R4+URZ+0x30000], R3 ;  /* 0x030000030400a5a7 */ /* 0x000ea4000804007f */
[----:B--2---:R-:W-:Y:S05]  /*95e0*/  @!P2 BRA `(.L_x_25) ;  /* 0xfffffffc00eca947 */ /* 0x004fea000383ffff */
[----:B------:R-:W-:Y:S05]  /*95f0*/  BRA `(.L_x_97) ;  /* 0xffffffa000fc7947 */ /* 0x000fea000383ffff */
.L_x_29:
[----:B-1----:R-:W-:-:S04]  /*9600*/  MOV R8, UR11 ;  /* 0x0000000b00087c02 */ /* 0x002fc80008000f00 */
[----:B------:R1:W2:Y:S03]  /*9610*/  SYNCS.PHASECHK.TRANS64.TRYWAIT P2, [R8+URZ+0x30000], R9 ;  /* 0x03000009080075a7 */ /* 0x0002a6000804017f */
[----:B--2---:R-:W-:Y:S05]  /*9620*/  @!P2 NANOSLEEP.SYNCS 0x989680 ;  /* 0x009896800000a95d */ /* 0x004fea0003900000 */
[----:B------:R-:W2:Y:S02]  /*9630*/  @!P2 SYNCS.PHASECHK.TRANS64 P2, [R8+URZ+0x30000], R9 ;  /* 0x030000090800a5a7 */ /* 0x000ea4000804007f */
[----:B--2---:R-:W-:Y:S05]  /*9640*/  @!P2 BRA `(.L_x_29) ;  /* 0xfffffffc00eca947 */ /* 0x004fea000383ffff */
[----:B------:R-:W-:Y:S05]  /*9650*/  BRA `(.L_x_28) ;  /* 0xffffffc800a47947 */ /* 0x000fea000383ffff */
.L_x_45:
[----:B-1----:R-:W-:-:S04]  /*9660*/  MOV R3, UR4 ;  /* 0x0000000400037c02 */ /* 0x002fc80008000f00 */
[----:B------:R1:W2:Y:S03]  /*9670*/  SYNCS.PHASECHK.TRANS64.TRYWAIT P0, [R3+URZ+0x30098], R0 ;  /* 0x03009800030075a7 */ /* 0x0002a6000800017f */
[----:B--2---:R-:W-:Y:S05]  /*9680*/  @!P0 NANOSLEEP.SYNCS 0x989680 ;  /* 0x009896800000895d */ /* 0x004fea0003900000 */
[----:B------:R-:W2:Y:S02]  /*9690*/  @!P0 SYNCS.PHASECHK.TRANS64 P0, [R3+URZ+0x30098], R0 ;  /* 0x03009800030085a7 */ /* 0x000ea4000800007f */
[----:B--2---:R-:W-:Y:S05]  /*96a0*/  @!P0 BRA `(.L_x_45) ;  /* 0xfffffffc00ec8947 */ /* 0x004fea000383ffff */
[----:B------:R-:W-:Y:S05]  /*96b0*/  BRA `(.L_x_98) ;  /* 0xffffffd400687947 */ /* 0x000fea000383ffff */
.L_x_63:
[----:B--2---:R2:W4:Y:S02]  /*96c0*/  SYNCS.PHASECHK.TRANS64.TRYWAIT P0, [R3+URZ+0x30060], R2 ;  /* 0x03006002030075a7 */ /* 0x004524000800017f */
[----:B----4-:R-:W-:Y:S05]  /*96d0*/  @!P0 NANOSLEEP.SYNCS 0x989680 ;  /* 0x009896800000895d */ /* 0x010fea0003900000 */
[----:B------:R-:W4:Y:S02]  /*96e0*/  @!P0 SYNCS.PHASECHK.TRANS64 P0, [R3+URZ+0x30060], R2 ;  /* 0x03006002030085a7 */ /* 0x000f24000800007f */
[----:B----4-:R-:W-:Y:S05]  /*96f0*/  @!P0 BRA `(.L_x_63) ;  /* 0xfffffffc00f08947 */ /* 0x010fea000383ffff */
[----:B------:R-:W-:Y:S05]  /*9700*/  BRA `(.L_x_99) ;  /* 0xffffffe800ec7947 */ /* 0x000fea000383ffff */
.L_x_68:
[----:B-1----:R1:W2:Y:S02]  /*9710*/  SYNCS.PHASECHK.TRANS64.TRYWAIT P0, [R5+URZ+0x30028], R0 ;  /* 0x03002800050075a7 */ /* 0x0022a4000800017f */
[----:B--2---:R-:W-:Y:S05]  /*9720*/  @!P0 NANOSLEEP.SYNCS 0x989680 ;  /* 0x009896800000895d */ /* 0x004fea0003900000 */
[----:B------:R-:W2:Y:S02]  /*9730*/  @!P0 SYNCS.PHASECHK.TRANS64 P0, [R5+URZ+0x30028], R0 ;  /* 0x03002800050085a7 */ /* 0x000ea4000800007f */
[----:B--2---:R-:W-:Y:S05]  /*9740*/  @!P0 BRA `(.L_x_68) ;  /* 0xfffffffc00f08947 */ /* 0x004fea000383ffff */
[----:B------:R-:W-:Y:S05]  /*9750*/  BRA `(.L_x_100) ;  /* 0xffffffec00847947 */ /* 0x000fea000383ffff */
.L_x_73:
[----:B-1----:R1:W2:Y:S02]  /*9760*/  SYNCS.PHASECHK.TRANS64.TRYWAIT P0, [R4+URZ+0x30060], R5 ;  /* 0x03006005040075a7 */ /* 0x0022a4000800017f */
[----:B--2---:R-:W-:Y:S05]  /*9770*/  @!P0 NANOSLEEP.SYNCS 0x989680 ;  /* 0x009896800000895d */ /* 0x004fea0003900000 */
[----:B------:R-:W2:Y:S02]  /*9780*/  @!P0 SYNCS.PHASECHK.TRANS64 P0, [R4+URZ+0x30060], R5 ;  /* 0x03006005040085a7 */ /* 0x000ea4000800007f */
[----:B--2---:R-:W-:Y:S05]  /*9790*/  @!P0 BRA `(.L_x_73) ;  /* 0xfffffffc00f08947 */ /* 0x004fea000383ffff */
[----:B------:R-:W-:Y:S05]  /*97a0*/  BRA `(.L_x_101) ;  /* 0xfffffff0001c7947 */ /* 0x000fea000383ffff */
.L_x_78:
[----:B-1----:R1:W2:Y:S02]  /*97b0*/  SYNCS.PHASECHK.TRANS64.TRYWAIT P0, [R3+URZ+0x30028], R4 ;  /* 0x03002804030075a7 */ /* 0x0022a4000800017f */
[----:B--2---:R-:W-:Y:S05]  /*97c0*/  @!P0 NANOSLEEP.SYNCS 0x989680 ;  /* 0x009896800000895d */ /* 0x004fea0003900000 */
[----:B------:R-:W2:Y:S02]  /*97d0*/  @!P0 SYNCS.PHASECHK.TRANS64 P0, [R3+URZ+0x30028], R4 ;  /* 0x03002804030085a7 */ /* 0x000ea4000800007f */
[----:B--2---:R-:W-:Y:S05]  /*97e0*/  @!P0 BRA `(.L_x_78) ;  /* 0xfffffffc00f08947 */ /* 0x004fea000383ffff */
[----:B------:R-:W-:Y:S05]  /*97f0*/  BRA `(.L_x_102) ;  /* 0xfffffff000c07947 */ /* 0x000fea000383ffff */
.L_x_84:
[----:B-1----:R1:W2:Y:S02]  /*9800*/  SYNCS.PHASECHK.TRANS64.TRYWAIT P4, [R6+URZ+0x30028], R5 ;  /* 0x03002805060075a7 */ /* 0x0022a4000808017f */
[----:B--2---:R-:W-:Y:S05]  /*9810*/  @!P4 NANOSLEEP.SYNCS 0x989680 ;  /* 0x009896800000c95d */ /* 0x004fea0003900000 */
[----:B------:R-:W2:Y:S02]  /*9820*/  @!P4 SYNCS.PHASECHK.TRANS64 P4, [R6+URZ+0x30028], R5 ;  /* 0x030028050600c5a7 */ /* 0x000ea4000808007f */
[----:B--2---:R-:W-:Y:S05]  /*9830*/  @!P4 BRA `(.L_x_84) ;  /* 0xfffffffc00f0c947 */ /* 0x004fea000383ffff */
[----:B------:R-:W-:Y:S05]  /*9840*/  BRA `(.L_x_103) ;  /* 0xfffffff400947947 */ /* 0x000fea000383ffff */
.L_x_89:
[----:B-1----:R1:W2:Y:S02]  /*9850*/  SYNCS.PHASECHK.TRANS64.TRYWAIT P4, [R6+URZ+0x30028], R7 ;  /* 0x03002807060075a7 */ /* 0x0022a4000808017f */
[----:B--2---:R-:W-:Y:S05]  /*9860*/  @!P4 NANOSLEEP.SYNCS 0x989680 ;  /* 0x009896800000c95d */ /* 0x004fea0003900000 */
[----:B------:R-:W2:Y:S02]  /*9870*/  @!P4 SYNCS.PHASECHK.TRANS64 P4, [R6+URZ+0x30028], R7 ;  /* 0x030028070600c5a7 */ /* 0x000ea4000808007f */
[----:B--2---:R-:W-:Y:S05]  /*9880*/  @!P4 BRA `(.L_x_89) ;  /* 0xfffffffc00f0c947 */ /* 0x004fea000383ffff */
[----:B------:R-:W-:Y:S05]  /*9890*/  BRA `(.L_x_104) ;  /* 0xfffffff800387947 */ /* 0x000fea000383ffff */
        .weak           $__internal_0_$__cuda_sm20_rcp_rn_f32_slowpath
        .type           $__internal_0_$__cuda_sm20_rcp_rn_f32_slowpath,@function
        .size           $__internal_0_$__cuda_sm20_rcp_rn_f32_slowpath,(.L_x_110 - $__internal_0_$__cuda_sm20_rcp_rn_f32_slowpath)
$__internal_0_$__cuda_sm20_rcp_rn_f32_slowpath:
[----:B------:R-:W-:Y:S01]  /*98a0*/  SHF.L.U32 R0, R2, 0x1, RZ ;  /* 0x0000000102007819 */ /* 0x000fe200000006ff */
[----:B------:R-:W-:Y:S03]  /*98b0*/  BSSY B2, `(.L_x_105) ;  /* 0x0000030000027945 */ /* 0x000fe60003800000 */
[----:B------:R-:W-:-:S04]  /*98c0*/  SHF.R.U32.HI R16, RZ, 0x18, R0 ;  /* 0x00000018ff107819 */ /* 0x000fc80000011600 */
[----:B------:R-:W-:-:S13]  /*98d0*/  ISETP.NE.U32.AND P0, PT, R16, RZ, PT ;  /* 0x000000ff1000720c */ /* 0x000fda0003f05070 */
[----:B------:R-:W-:Y:S05]  /*98e0*/  @P0 BRA `(.L_x_106) ;  /* 0x0000000000280947 */ /* 0x000fea0003800000 */
[----:B------:R-:W-:-:S04]  /*98f0*/  SHF.L.U32 R0, R2, 0x1, RZ ;  /* 0x0000000102007819 */ /* 0x000fc800000006ff */
[----:B------:R-:W-:-:S13]  /*9900*/  ISETP.NE.AND P0, PT, R0, RZ, PT ;  /* 0x000000ff0000720c */ /* 0x000fda0003f05270 */
[----:B------:R-:W-:Y:S01]  /*9910*/  @P0 FFMA R6, R2, 1.84467440737095516160e+19, RZ ;  /* 0x5f80000002060823 */ /* 0x000fe200000000ff */
[----:B------:R-:W-:Y:S08]  /*9920*/  @!P0 MUFU.RCP R5, R2 ;  /* 0x0000000200058308 */ /* 0x000ff00000001000 */
[----:B------:R-:W1:Y:S02]  /*9930*/  @P0 MUFU.RCP R7, R6 ;  /* 0x0000000600070308 */ /* 0x000e640000001000 */
[----:B-1----:R-:W-:-:S04]  /*9940*/  @P0 FFMA R0, R6, R7, -1 ;  /* 0xbf80000006000423 */ /* 0x002fc80000000007 */
[----:B------:R-:W-:-:S04]  /*9950*/  @P0 FADD.FTZ R0, -R0, -RZ ;  /* 0x800000ff00000221 */ /* 0x000fc80000010100 */
[----:B------:R-:W-:-:S04]  /*9960*/  @P0 FFMA R0, R7, R0, R7 ;  /* 0x0000000007000223 */ /* 0x000fc80000000007 */
[----:B------:R-:W-:Y:S01]  /*9970*/  @P0 FFMA R5, R0, 1.84467440737095516160e+19, RZ ;  /* 0x5f80000000050823 */ /* 0x000fe200000000ff */
[----:B------:R-:W-:Y:S06]  /*9980*/  BRA `(.L_x_107) ;  /* 0x0000000000887947 */ /* 0x000fec0003800000 */
.L_x_106:
[----:B------:R-:W-:-:S04]  /*9990*/  IADD3 R17, R16, -0xfd, RZ ;  /* 0xffffff0310117810 */ /* 0x000fc80007ffe0ff */
[----:B------:R-:W-:-:S13]  /*99a0*/  ISETP.GT.U32.AND P0, PT, R17, 0x1, PT ;  /* 0x000000011100780c */ /* 0x000fda0003f04070 */
[----:B------:R-:W-:Y:S05]  /*99b0*/  @P0 BRA `(.L_x_108) ;  /* 0x0000000000780947 */ /* 0x000fea0003800000 */
[----:B------:R-:W-:Y:S02]  /*99c0*/  LOP3.LUT R0, R2, 0x7fffff, RZ, 0xc0, !PT ;  /* 0x007fffff02007812 */ /* 0x000fe400078ec0ff */
[----:B------:R-:W-:Y:S02]  /*99d0*/  MOV R12, 0x3 ;  /* 0x00000003000c7802 */ /* 0x000fe40000000f00 */
[----:B------:R-:W-:Y:S02]  /*99e0*/  LOP3.LUT R0, R0, 0x3f800000, RZ, 0xfc, !PT ;  /* 0x3f80000000007812 */ /* 0x000fe400078efcff */
[----:B------:R-:W-:Y:S02]  /*99f0*/  SHF.L.U32 R12, R12, R17, RZ ;  /* 0x000000110c0c7219 */ /* 0x000fe400000006ff */
[----:B------:R-:W1:Y:S02]  /*9a00*/  MUFU.RCP R5, R0 ;  /* 0x0000000000057308 */ /* 0x000e640000001000 */
[----:B-1----:R-:W-:-:S04]  /*9a10*/  FFMA R6, R0, R5, -1 ;  /* 0xbf80000000067423 */ /* 0x002fc80000000005 */
[----:B------:R-:W-:-:S04]  /*9a20*/  FADD.FTZ R6, -R6, -RZ ;  /* 0x800000ff06067221 */ /* 0x000fc80000010100 */
[CCC-:B------:R-:W-:Y:S01]  /*9a30*/  FFMA.RM R7, R5.reuse, R6.reuse, R5.reuse ;  /* 0x0000000605077223 */ /* 0x1c0fe20000004005 */
[----:B------:R-:W-:-:S04]  /*9a40*/  FFMA.RP R6, R5, R6, R5 ;  /* 0x0000000605067223 */ /* 0x000fc80000008005 */
[C---:B------:R-:W-:Y:S02]  /*9a50*/  LOP3.LUT R5, R7.reuse, 0x7fffff, RZ, 0xc0, !PT ;  /* 0x007fffff07057812 */ /* 0x040fe400078ec0ff */
[----:B------:R-:W-:Y:S02]  /*9a60*/  FSETP.NEU.FTZ.AND P0, PT, R7, R6, PT ;  /* 0x000000060700720b */ /* 0x000fe40003f1d000 */
[----:B------:R-:W-:Y:S02]  /*9a70*/  LOP3.LUT R5, R5, 0x800000, RZ, 0xfc, !PT ;  /* 0x0080000005057812 */ /* 0x000fe400078efcff */
[----:B------:R-:W-:Y:S02]  /*9a80*/  SEL R6, RZ, 0xffffffff, !P0 ;  /* 0xffffffffff067807 */ /* 0x000fe40004000000 */
[----:B------:R-:W-:Y:S02]  /*9a90*/  LOP3.LUT R12, R12, R5, RZ, 0xc0, !PT ;  /* 0x000000050c0c7212 */ /* 0x000fe400078ec0ff */
[----:B------:R-:W-:-:S02]  /*9aa0*/  IADD3 R6, -R6, RZ, RZ ;  /* 0x000000ff06067210 */ /* 0x000fc40007ffe1ff */
[-C--:B------:R-:W-:Y:S02]  /*9ab0*/  SHF.R.U32.HI R12, RZ, R17.reuse, R12 ;  /* 0x00000011ff0c7219 */ /* 0x080fe4000001160c */
[----:B------:R-:W-:Y:S02]  /*9ac0*/  LOP3.LUT P1, RZ, R6, R17, R5, 0xf8, !PT ;  /* 0x0000001106ff7212 */ /* 0x000fe4000782f805 */
[C---:B------:R-:W-:Y:S02]  /*9ad0*/  LOP3.LUT P0, RZ, R12.reuse, 0x1, RZ, 0xc0, !PT ;  /* 0x000000010cff7812 */ /* 0x040fe4000780c0ff */
[----:B------:R-:W-:-:S04]  /*9ae0*/  LOP3.LUT P2, RZ, R12, 0x2, RZ, 0xc0, !PT ;  /* 0x000000020cff7812 */ /* 0x000fc8000784c0ff */
[----:B------:R-:W-:Y:S02]  /*9af0*/  PLOP3.LUT P0, PT, P0, P1, P2, 0xe0, 0x0 ;  /* 0x000000000000781c */ /* 0x000fe40000703c20 */
[----:B------:R-:W-:Y:S02]  /*9b00*/  LOP3.LUT P1, RZ, R2, 0x7fffff, RZ, 0xc0, !PT ;  /* 0x007fffff02ff7812 */ /* 0x000fe4000782c0ff */
[----:B------:R-:W-:-:S04]  /*9b10*/  SEL R0, RZ, 0x1, !P0 ;  /* 0x00000001ff007807 */ /* 0x000fc80004000000 */
[----:B------:R-:W-:-:S04]  /*9b20*/  IADD3 R0, -R0, RZ, RZ ;  /* 0x000000ff00007210 */ /* 0x000fc80007ffe1ff */
[----:B------:R-:W-:Y:S02]  /*9b30*/  ISETP.GE.AND P0, PT, R0, RZ, PT ;  /* 0x000000ff0000720c */ /* 0x000fe40003f06270 */
[----:B------:R-:W-:-:S04]  /*9b40*/  IADD3 R0, R16, -0xfc, RZ ;  /* 0xffffff0410007810 */ /* 0x000fc80007ffe0ff */
[----:B------:R-:W-:-:S07]  /*9b50*/  SHF.R.U32.HI R5, RZ, R0, R5 ;  /* 0x00000000ff057219 */ /* 0x000fce0000011605 */
[----:B------:R-:W-:-:S04]  /*9b60*/  @!P0 IADD3 R5, R5, 0x1, RZ ;  /* 0x0000000105058810 */ /* 0x000fc80007ffe0ff */
[----:B------:R-:W-:-:S04]  /*9b70*/  @!P1 SHF.L.U32 R5, R5, 0x1, RZ ;  /* 0x0000000105059819 */ /* 0x000fc800000006ff */
[----:B------:R-:W-:Y:S01]  /*9b80*/  LOP3.LUT R5, R5, 0x80000000, R2, 0xf8, !PT ;  /* 0x8000000005057812 */ /* 0x000fe200078ef802 */
[----:B------:R-:W-:Y:S06]  /*9b90*/  BRA `(.L_x_107) ;  /* 0x0000000000047947 */ /* 0x000fec0003800000 */
.L_x_108:
[----:B------:R1:W2:Y:S02]  /*9ba0*/  MUFU.RCP R5, R2 ;  /* 0x0000000200057308 */ /* 0x0002a40000001000 */
.L_x_107:
[----:B------:R-:W-:Y:S05]  /*9bb0*/  BSYNC B2 ;  /* 0x0000000000027941 */ /* 0x000fea0003800000 */
.L_x_105:
[----:B------:R-:W-:Y:S02]  /*9bc0*/  MOV R6, R13 ;  /* 0x0000000d00067202 */ /* 0x000fe40000000f00 */
[----:B------:R-:W-:-:S04]  /*9bd0*/  MOV R7, 0x0 ;  /* 0x0000000000077802 */ /* 0x000fc80000000f00 */
[----:B-12---:R-:W-:Y:S05]  /*9be0*/  RET.REL.NODEC R6 `(_ZN7cutlass13device_kernelINS_4fmha6kernel28FmhaKernelTmaWarpSpecializedINS1_10collective30FmhaMainloopTmaWarpSpecializedINS_10bfloat16_tEffN4cute5tupleIJNS7_1CILi128EEESA_SA_EEENS8_IJiNS9_ILi1EEENS8_IJiiEEEEEESE_SE_NS4_13DefaultFusionEJEEENS4_15FmhaFwdEpilogueIS6_fNS8_IJNS9_ILi64EEESA_SA_EEEEENS2_23IndividualTileSchedulerEJEEEEEvNT_6ParamsE) ;  /* 0xffffff6406047950 */ /* 0x006fea0003c3ffff */
.L_x_109:
[----:B------:R-:W-:-:S00]  /*9bf0*/  BRA `(.L_x_109) ;  /* 0xfffffffc00fc7947 */ /* 0x000fc0000383ffff */
[----:B------:R-:W-:-:S00]  /*9c00*/  NOP ;  /* 0x0000000000007918 */ /* 0x000fc00000000000 */
[----:B------:R-:W-:-:S00]  /*9c10*/  NOP ;  /* 0x0000000000007918 */ /* 0x000fc00000000000 */
[----:B------:R-:W-:-:S00]  /*9c20*/  NOP ;  /* 0x0000000000007918 */ /* 0x000fc00000000000 */
[----:B------:R-:W-:-:S00]  /*9c30*/  NOP ;  /* 0x0000000000007918 */ /* 0x000fc00000000000 */
[----:B------:R-:W-:-:S00]  /*9c40*/  NOP ;  /* 0x0000000000007918 */ /* 0x000fc00000000000 */
[----:B------:R-:W-:-:S00]  /*9c50*/  NOP ;  /* 0x0000000000007918 */ /* 0x000fc00000000000 */
[----:B------:R-:W-:-:S00]  /*9c60*/  NOP ;  /* 0x0000000000007918 */ /* 0x000fc00000000000 */
[----:B------:R-:W-:-:S00]  /*9c70*/  NOP ;  /* 0x0000000000007918 */ /* 0x000fc00000000000 */
.L_x_110:


//--------------------- .nv.global.init           --------------------------
	.section	.nv.global.init,"aw",@progbits
.nv.global.init:
	.type		$str$24,@object
	.size		$str$24,($str$25 - $str$24)
$str$24:
        /*0000*/ 	.byte	0x28, 0x61, 0x64, 0x64, 0x72, 0x65, 0x73, 0x73, 0x20, 0x26, 0x20, 0x6d, 0x61, 0x73, 0x6b, 0x29
        /*0010*/ 	.byte	0x20, 0x3d, 0x3d, 0x20, 0x30, 0x00
	.type		$str$25,@object
	.size		$str$25,(__unnamed_1 - $str$25)
$str$25:
        /*0016*/ 	.byte	0x2f, 0x74, 0x6d, 0x70, 0x2f, 0x63, 0x75, 0x74, 0x6c, 0x61, 0x73, 0x73, 0x5f, 0x73, 0x77, 0x65
        /*0026*/ 	.byte	0x65, 0x70, 0x5f, 0x73, 0x72, 0x63, 0x2f, 0x69, 0x6e, 0x63, 0x6c, 0x75, 0x64, 0x65, 0x2f, 0x63
        /*0036*/ 	.byte	0x75, 0x74, 0x65, 0x2f, 0x70, 0x6f, 0x69, 0x6e, 0x74, 0x65, 0x72, 0x5f, 0x66, 0x6c, 0x61, 0x67
        /*0046*/ 	.byte	0x67, 0x65, 0x64, 0x2e, 0x68, 0x70, 0x70, 0x00
	.type		__unnamed_1,@object
	.size		__unnamed_1,(__unnamed_2 - __unnamed_1)
__unnamed_1:
        /*004e*/ 	.byte	0x61, 0x75, 0x74, 0x6f, 0x20, 0x63, 0x75, 0x74, 0x65, 0x3a, 0x3a, 0x61, 0x73, 0x5f, 0x70, 0x6f
        /* <DEDUP_REMOVED lines=27> */
        /*020e*/ 	.byte	0x32, 0x30, 0x34, 0x38, 0x3e, 0x3e, 0x3e, 0x3e, 0x3e, 0x5d, 0x00
	.type		__unnamed_2,@object
	.size		__unnamed_2,(.L_1 - __unnamed_2)
__unnamed_2:
        /* <DEDUP_REMOVED lines=29> */
.L_1:


//--------------------- .nv.shared._ZN7cutlass13device_kernelINS_4fmha6kernel28FmhaKernelTmaWarpSpecializedINS1_10collective30FmhaMainloopTmaWarpSpecializedINS_10bfloat16_tEffN4cute5tupleIJNS7_1CILi128EEESA_SA_EEENS8_IJiNS9_ILi1EEENS8_IJiiEEEEEESE_SE_NS4_13DefaultFusionEJEEENS4_15FmhaFwdEpilogueIS6_fNS8_IJNS9_ILi64EEESA_SA_EEEEENS2_23IndividualTileSchedulerEJEEEEEvNT_6ParamsE --------------------------
	.section	.nv.shared._ZN7cutlass13device_kernelINS_4fmha6kernel28FmhaKernelTmaWarpSpecializedINS1_10collective30FmhaMainloopTmaWarpSpecializedINS_10bfloat16_tEffN4cute5tupleIJNS7_1CILi128EEESA_SA_EEENS8_IJiNS9_ILi1EEENS8_IJiiEEEEEESE_SE_NS4_13DefaultFusionEJEEENS4_15FmhaFwdEpilogueIS6_fNS8_IJNS9_ILi64EEESA_SA_EEEEENS2_23IndividualTileSchedulerEJEEEEEvNT_6ParamsE,"aw",@nobits
	.sectionflags	@""
	.align	16
	.zero		1024


//--------------------- .nv.shared.reserved.0     --------------------------
	.section	.nv.shared.reserved.0,"aw",@nobits
	.weak		__nv_reservedSMEM_offset_0_alias
	.size		__nv_reservedSMEM_offset_0_alias, 0, 0
	.other		__nv_reservedSMEM_offset_0_alias,@"STO_CUDA_RESERVED_SHARED STV_DEFAULT"
__nv_reservedSMEM_offset_0_alias:
	.zero		0


//--------------------- .nv.global                --------------------------
	.section	.nv.global,"aw",@nobits
.nv.global:
	.type		_ZN39_INTERNAL_09fd09c4_4_k_cu_e5302eb8_31144cute1_E,@object
	.size		_ZN39_INTERNAL_09fd09c4_4_k_cu_e5302eb8_31144cute1_E,(_ZN39_INTERNAL_09fd09c4_4_k_cu_e5302eb8_31144cuda3std3__45__cpo6cbeginE - _ZN39_INTERNAL_09fd09c4_4_k_cu_e5302eb8_31144cute1_E)
_ZN39_INTERNAL_09fd09c4_4_k_cu_e5302eb8_31144cute1_E:
	.zero		1
	.type		_ZN39_INTERNAL_09fd09c4_4_k_cu_e5302eb8_31144cuda3std3__45__cpo6cbeginE,@object
	.size		_ZN39_INTERNAL_09fd09c4_4_k_cu_e5302eb8_31144cuda3std3__45__cpo6cbeginE,(_ZN39_INTERNAL_09fd09c4_4_k_cu_e5302eb8_31144cuda3std3__48in_placeE - _ZN39_INTERNAL_09fd09c4_4_k_cu_e5302eb8_31144cuda3std3__45__cpo6cbeginE)
_ZN39_INTERNAL_09fd09c4_4_k_cu_e5302eb8_31144cuda3std3__45__cpo6cbeginE:
	.zero		1
	.type		_ZN39_INTERNAL_09fd09c4_4_k_cu_e5302eb8_31144cuda3std3__48in_placeE,@object
	.size		_ZN39_INTERNAL_09fd09c4_4_k_cu_e5302eb8_31144cuda3std3__48in_placeE,(_ZN39_INTERNAL_09fd09c4_4_k_cu_e5302eb8_31144cuda3std6ranges3__45__cpo9iter_moveE - _ZN39_INTERNAL_09fd09c4_4_k_cu_e5302eb8_31144cuda3std3__48in_placeE)
_ZN39_INTERNAL_09fd09c4_4_k_cu_e5302eb8_31144cuda3std3__48in_placeE:
	.zero		1
	.type		_ZN39_INTERNAL_09fd09c4_4_k_cu_e5302eb8_31144cuda3std6ranges3__45__cpo9iter_moveE,@object
	.size		_ZN39_INTERNAL_09fd09c4_4_k_cu_e5302eb8_31144cuda3std6ranges3__45__cpo9iter_moveE,(_ZN39_INTERNAL_09fd09c4_4_k_cu_e5302eb8_31144cuda3std3__45__cpo5beginE - _ZN39_INTERNAL_09fd09c4_4_k_cu_e5302eb8_31144cuda3std6ranges3__45__cpo9iter_moveE)
_ZN39_INTERNAL_09fd09c4_4_k_cu_e5302eb8_31144cuda3std6ranges3__45__cpo9iter_moveE:
	.zero		1
	.type		_ZN39_INTERNAL_09fd09c4_4_k_cu_e5302eb8_31144cuda3std3__45__cpo5beginE,@object
	.size		_ZN39_INTERNAL_09fd09c4_4_k_cu_e5302eb8_31144cuda3std3__45__cpo5beginE,(_ZN39_INTERNAL_09fd09c4_4_k_cu_e5302eb8_31144cuda3std3__441_GLOBAL__N__09fd09c4_4_k_cu_e5302eb8_31146ignoreE - _ZN39_INTERNAL_09fd09c4_4_k_cu_e5302eb8_31144cuda3std3__45__cpo5beginE)
_ZN39_INTERNAL_09fd09c4_4_k_cu_e5302eb8_31144cuda3std3__45__cpo5beginE:
	.zero		1
	.type		_ZN39_INTERNAL_09fd09c4_4_k_cu_e5302eb8_31144cuda3std3__441_GLOBAL__N__09fd09c4_4_k_cu_e5302eb8_31146ignoreE,@object
	.size		_ZN39_INTERNAL_09fd09c4_4_k_cu_e5302eb8_31144cuda3std3__441_GLOBAL__N__09fd09c4_4_k_cu_e5302eb8_31146ignoreE,(_ZN39_INTERNAL_09fd09c4_4_k_cu_e5302eb8_31144cute7productE - _ZN39_INTERNAL_09fd09c4_4_k_cu_e5302eb8_31144cuda3std3__441_GLOBAL__N__09fd09c4_4_k_cu_e5302eb8_31146ignoreE)
_ZN39_INTERNAL_09fd09c4_4_k_cu_e5302eb8_31144cuda3std3__441_GLOBAL__N__09fd09c4_4_k_cu_e5302eb8_31146ignoreE:
	.zero		1
	.type		_ZN39_INTERNAL_09fd09c4_4_k_cu_e5302eb8_31144cute7productE,@object
	.size		_ZN39_INTERNAL_09fd09c4_4_k_cu_e5302eb8_31144cute7productE,(_ZN39_INTERNAL_09fd09c4_4_k_cu_e5302eb8_31144cuda3std3__45__cpo3endE - _ZN39_INTERNAL_09fd09c4_4_k_cu_e5302eb8_31144cute7productE)
_ZN39_INTERNAL_09fd09c4_4_k_cu_e5302eb8_31144cute7productE:
	.zero		1
	.type		_ZN39_INTERNAL_09fd09c4_4_k_cu_e5302eb8_31144cuda3std3__45__cpo3endE,@object
	.size		_ZN39_INTERNAL_09fd09c4_4_k_cu_e5302eb8_31144cuda3std3__45__cpo3endE,(_ZN39_INTERNAL_09fd09c4_4_k_cu_e5302eb8_31144cuda3std3__419piecewise_constructE - _ZN39_INTERNAL_09fd09c4_4_k_cu_e5302eb8_31144cuda3std3__45__cpo3endE)
_ZN39_INTERNAL_09fd09c4_4_k_cu_e5302eb8_31144cuda3std3__45__cpo3endE:
	.zero		1
	.type		_ZN39_INTERNAL_09fd09c4_4_k_cu_e5302eb8_31144cuda3std3__419piecewise_constructE,@object
	.size		_ZN39_INTERNAL_09fd09c4_4_k_cu_e5302eb8_31144cuda3std3__419piecewise_constructE,(_ZN39_INTERNAL_09fd09c4_4_k_cu_e5302eb8_31144cuda3std3__45__cpo4cendE - _ZN39_INTERNAL_09fd09c4_4_k_cu_e5302eb8_31144cuda3std3__419piecewise_constructE)
_ZN39_INTERNAL_09fd09c4_4_k_cu_e5302eb8_31144cuda3std3__419piecewise_constructE:
	.zero		1
	.type		_ZN39_INTERNAL_09fd09c4_4_k_cu_e5302eb8_31144cuda3std3__45__cpo4cendE,@object
	.size		_ZN39_INTERNAL_09fd09c4_4_k_cu_e5302eb8_31144cuda3std3__45__cpo4cendE,(_ZN39_INTERNAL_09fd09c4_4_k_cu_e5302eb8_31144cuda3std6ranges3__45__cpo4swapE - _ZN39_INTERNAL_09fd09c4_4_k_cu_e5302eb8_31144cuda3std3__45__cpo4cendE)
_ZN39_INTERNAL_09fd09c4_4_k_cu_e5302eb8_31144cuda3std3__45__cpo4cendE:
	.zero		1
	.type		_ZN39_INTERNAL_09fd09c4_4_k_cu_e5302eb8_31144cuda3std6ranges3__45__cpo4swapE,@object
	.size		_ZN39_INTERNAL_09fd09c4_4_k_cu_e5302eb8_31144cuda3std6ranges3__45__cpo4swapE,(.L_9 - _ZN39_INTERNAL_09fd09c4_4_k_cu_e5302eb8_31144cuda3std6ranges3__45__cpo4swapE)
_ZN39_INTERNAL_09fd09c4_4_k_cu_e5302eb8_31144cuda3std6ranges3__45__cpo4swapE:
	.zero		1
.L_9:


//--------------------- .nv.constant0._ZN7cutlass13device_kernelINS_4fmha6kernel28FmhaKernelTmaWarpSpecializedINS1_10collective30FmhaMainloopTmaWarpSpecializedINS_10bfloat16_tEffN4cute5tupleIJNS7_1CILi128EEESA_SA_EEENS8_IJiNS9_ILi1EEENS8_IJiiEEEEEESE_SE_NS4_13DefaultFusionEJEEENS4_15FmhaFwdEpilogueIS6_fNS8_IJNS9_ILi64EEESA_SA_EEEEENS2_23IndividualTileSchedulerEJEEEEEvNT_6ParamsE --------------------------
	.section	.nv.constant0._ZN7cutlass13device_kernelINS_4fmha6kernel28FmhaKernelTmaWarpSpecializedINS1_10collective30FmhaMainloopTmaWarpSpecializedINS_10bfloat16_tEffN4cute5tupleIJNS7_1CILi128EEESA_SA_EEENS8_IJiNS9_ILi1EEENS8_IJiiEEEEEESE_SE_NS4_13DefaultFusionEJEEENS4_15FmhaFwdEpilogueIS6_fNS8_IJNS9_ILi64EEESA_SA_EEEEENS2_23IndividualTileSchedulerEJEEEEEvNT_6ParamsE,"a",@progbits
	.sectionflags	@""
	.align	4
.nv.constant0._ZN7cutlass13device_kernelINS_4fmha6kernel28FmhaKernelTmaWarpSpecializedINS1_10collective30FmhaMainloopTmaWarpSpecializedINS_10bfloat16_tEffN4cute5tupleIJNS7_1CILi128EEESA_SA_EEENS8_IJiNS9_ILi1EEENS8_IJiiEEEEEESE_SE_NS4_13DefaultFusionEJEEENS4_15FmhaFwdEpilogueIS6_fNS8_IJNS9_ILi64EEESA_SA_EEEEENS2_23IndividualTileSchedulerEJEEEEEvNT_6ParamsE:
	.zero		2688


//--------------------- SYMBOLS --------------------------

	.type		.nv.reservedSmem.offset0,@object
	.size		.nv.reservedSmem.offset0,0x4
	.type		__assertfail,@function
